//
// Generated by NVIDIA NVVM Compiler
//
// Compiler Build ID: CL-36424714
// Cuda compilation tools, release 13.0, V13.0.88
// Based on NVVM 20.0.0
//

.version 9.0
.target sm_100
.address_size 64

	// .globl	_Z19precompute_twiddlesPN4cuda3std3__47complexIdEEj
.func  (.param .align 16 .b8 func_retval0[16]) __internal_trig_reduction_slowpathd
(
	.param .b64 __internal_trig_reduction_slowpathd_param_0
)
;
.global .align 1 .b8 _ZN34_INTERNAL_4c08ec7c_4_k_cu_bb7f21284cuda3std6ranges3__45__cpo4swapE[1];
.global .align 1 .b8 _ZN34_INTERNAL_4c08ec7c_4_k_cu_bb7f21284cuda3std6ranges3__45__cpo9iter_moveE[1];
.extern .shared .align 16 .b8 shared_data[];
.global .align 8 .b8 __cudart_i2opi_d[144] = {8, 93, 141, 31, 177, 95, 251, 107, 234, 146, 82, 138, 247, 57, 7, 61, 123, 241, 229, 235, 199, 186, 39, 117, 45, 234, 95, 158, 102, 63, 70, 79, 183, 9, 203, 39, 207, 126, 54, 109, 31, 109, 10, 90, 139, 17, 47, 239, 15, 152, 5, 222, 255, 151, 248, 31, 59, 40, 249, 189, 139, 95, 132, 156, 244, 57, 83, 131, 57, 214, 145, 57, 65, 126, 95, 180, 38, 112, 156, 233, 132, 68, 187, 46, 245, 53, 130, 232, 62, 167, 41, 177, 28, 235, 29, 254, 28, 146, 209, 9, 234, 46, 73, 6, 224, 210, 77, 66, 58, 110, 36, 183, 97, 197, 187, 222, 171, 99, 81, 254, 65, 144, 67, 60, 153, 149, 98, 219, 192, 221, 52, 245, 209, 87, 39, 252, 41, 21, 68, 78, 110, 131, 249, 162};
.global .align 16 .b8 __cudart_sin_cos_coeffs[128] = {70, 210, 176, 44, 241, 229, 90, 190, 146, 227, 172, 105, 227, 29, 199, 62, 161, 98, 219, 25, 160, 1, 42, 191, 24, 8, 17, 17, 17, 17, 129, 63, 84, 85, 85, 85, 85, 85, 197, 191, 0, 0, 0, 0, 0, 0, 0, 0, 0, 0, 0, 0, 0, 0, 0, 0, 100, 129, 253, 32, 131, 255, 168, 189, 40, 133, 239, 193, 167, 238, 33, 62, 217, 230, 6, 142, 79, 126, 146, 190, 233, 188, 221, 25, 160, 1, 250, 62, 71, 93, 193, 22, 108, 193, 86, 191, 81, 85, 85, 85, 85, 85, 165, 63, 0, 0, 0, 0, 0, 0, 224, 191, 0, 0, 0, 0, 0, 0, 240, 63};

.visible .entry _Z19precompute_twiddlesPN4cuda3std3__47complexIdEEj(
	.param .u64 .ptr .align 1 _Z19precompute_twiddlesPN4cuda3std3__47complexIdEEj_param_0,
	.param .u32 _Z19precompute_twiddlesPN4cuda3std3__47complexIdEEj_param_1
)
{
	.reg .pred 	%p<10>;
	.reg .b32 	%r<27>;
	.reg .b64 	%rd<13>;
	.reg .b64 	%fd<70>;

	ld.param.u64 	%rd1, [_Z19precompute_twiddlesPN4cuda3std3__47complexIdEEj_param_0];
	ld.param.u32 	%r10, [_Z19precompute_twiddlesPN4cuda3std3__47complexIdEEj_param_1];
	mov.u32 	%r11, %ctaid.x;
	mov.u32 	%r12, %ntid.x;
	mov.u32 	%r13, %tid.x;
	mad.lo.s32 	%r1, %r11, %r12, %r13;
	setp.ge.u32 	%p1, %r1, %r10;
	@%p1 bra 	$L__BB0_11;
	cvt.rn.f64.u32 	%fd13, %r1;
	mul.f64 	%fd14, %fd13, 0dC01921FB54442D18;
	cvt.rn.f64.u32 	%fd15, %r10;
	div.rn.f64 	%fd1, %fd14, %fd15;
	abs.f64 	%fd2, %fd1;
	setp.neu.f64 	%p2, %fd2, 0d7FF0000000000000;
	@%p2 bra 	$L__BB0_3;
	mov.f64 	%fd21, 0d0000000000000000;
	mul.rn.f64 	%fd68, %fd1, %fd21;
	mov.b32 	%r25, 1;
	bra.uni 	$L__BB0_6;
$L__BB0_3:
	mul.f64 	%fd16, %fd1, 0d3FE45F306DC9C883;
	cvt.rni.s32.f64 	%r24, %fd16;
	cvt.rn.f64.s32 	%fd17, %r24;
	fma.rn.f64 	%fd18, %fd17, 0dBFF921FB54442D18, %fd1;
	fma.rn.f64 	%fd19, %fd17, 0dBC91A62633145C00, %fd18;
	fma.rn.f64 	%fd68, %fd17, 0dB97B839A252049C0, %fd19;
	setp.ltu.f64 	%p3, %fd2, 0d41E0000000000000;
	@%p3 bra 	$L__BB0_5;
	{ // callseq 0, 0
	.param .b64 param0;
	st.param.f64 	[param0], %fd1;
	.param .align 16 .b8 retval0[16];
	call.uni (retval0), 
	__internal_trig_reduction_slowpathd, 
	(
	param0
	);
	ld.param.f64 	%fd68, [retval0];
	ld.param.b32 	%r24, [retval0+8];
	} // callseq 0
$L__BB0_5:
	add.s32 	%r25, %r24, 1;
$L__BB0_6:
	setp.neu.f64 	%p4, %fd2, 0d7FF0000000000000;
	shl.b32 	%r16, %r25, 6;
	cvt.u64.u32 	%rd2, %r16;
	and.b64  	%rd3, %rd2, 64;
	mov.u64 	%rd4, __cudart_sin_cos_coeffs;
	add.s64 	%rd5, %rd4, %rd3;
	mul.rn.f64 	%fd22, %fd68, %fd68;
	and.b32  	%r17, %r25, 1;
	setp.eq.b32 	%p5, %r17, 1;
	selp.f64 	%fd23, 0dBDA8FF8320FD8164, 0d3DE5DB65F9785EBA, %p5;
	ld.global.nc.v2.f64 	{%fd24, %fd25}, [%rd5];
	fma.rn.f64 	%fd26, %fd23, %fd22, %fd24;
	fma.rn.f64 	%fd27, %fd26, %fd22, %fd25;
	ld.global.nc.v2.f64 	{%fd28, %fd29}, [%rd5+16];
	fma.rn.f64 	%fd30, %fd27, %fd22, %fd28;
	fma.rn.f64 	%fd31, %fd30, %fd22, %fd29;
	ld.global.nc.v2.f64 	{%fd32, %fd33}, [%rd5+32];
	fma.rn.f64 	%fd34, %fd31, %fd22, %fd32;
	fma.rn.f64 	%fd35, %fd34, %fd22, %fd33;
	fma.rn.f64 	%fd36, %fd35, %fd68, %fd68;
	fma.rn.f64 	%fd37, %fd35, %fd22, 0d3FF0000000000000;
	selp.f64 	%fd38, %fd37, %fd36, %p5;
	and.b32  	%r18, %r25, 2;
	setp.eq.s32 	%p6, %r18, 0;
	mov.f64 	%fd39, 0d0000000000000000;
	sub.f64 	%fd40, %fd39, %fd38;
	selp.f64 	%fd8, %fd38, %fd40, %p6;
	@%p4 bra 	$L__BB0_8;
	mov.f64 	%fd46, 0d0000000000000000;
	mul.rn.f64 	%fd69, %fd1, %fd46;
	mov.b32 	%r26, 0;
	bra.uni 	$L__BB0_10;
$L__BB0_8:
	mul.f64 	%fd41, %fd1, 0d3FE45F306DC9C883;
	cvt.rni.s32.f64 	%r26, %fd41;
	cvt.rn.f64.s32 	%fd42, %r26;
	fma.rn.f64 	%fd43, %fd42, 0dBFF921FB54442D18, %fd1;
	fma.rn.f64 	%fd44, %fd42, 0dBC91A62633145C00, %fd43;
	fma.rn.f64 	%fd69, %fd42, 0dB97B839A252049C0, %fd44;
	setp.ltu.f64 	%p7, %fd2, 0d41E0000000000000;
	@%p7 bra 	$L__BB0_10;
	{ // callseq 1, 0
	.param .b64 param0;
	st.param.f64 	[param0], %fd1;
	.param .align 16 .b8 retval0[16];
	call.uni (retval0), 
	__internal_trig_reduction_slowpathd, 
	(
	param0
	);
	ld.param.f64 	%fd69, [retval0];
	ld.param.b32 	%r26, [retval0+8];
	} // callseq 1
$L__BB0_10:
	shl.b32 	%r21, %r26, 6;
	cvt.u64.u32 	%rd6, %r21;
	and.b64  	%rd7, %rd6, 64;
	add.s64 	%rd9, %rd4, %rd7;
	mul.rn.f64 	%fd47, %fd69, %fd69;
	and.b32  	%r22, %r26, 1;
	setp.eq.b32 	%p8, %r22, 1;
	selp.f64 	%fd48, 0dBDA8FF8320FD8164, 0d3DE5DB65F9785EBA, %p8;
	ld.global.nc.v2.f64 	{%fd49, %fd50}, [%rd9];
	fma.rn.f64 	%fd51, %fd48, %fd47, %fd49;
	fma.rn.f64 	%fd52, %fd51, %fd47, %fd50;
	ld.global.nc.v2.f64 	{%fd53, %fd54}, [%rd9+16];
	fma.rn.f64 	%fd55, %fd52, %fd47, %fd53;
	fma.rn.f64 	%fd56, %fd55, %fd47, %fd54;
	ld.global.nc.v2.f64 	{%fd57, %fd58}, [%rd9+32];
	fma.rn.f64 	%fd59, %fd56, %fd47, %fd57;
	fma.rn.f64 	%fd60, %fd59, %fd47, %fd58;
	fma.rn.f64 	%fd61, %fd60, %fd69, %fd69;
	fma.rn.f64 	%fd62, %fd60, %fd47, 0d3FF0000000000000;
	selp.f64 	%fd63, %fd62, %fd61, %p8;
	and.b32  	%r23, %r26, 2;
	setp.eq.s32 	%p9, %r23, 0;
	mov.f64 	%fd64, 0d0000000000000000;
	sub.f64 	%fd65, %fd64, %fd63;
	selp.f64 	%fd66, %fd63, %fd65, %p9;
	cvta.to.global.u64 	%rd10, %rd1;
	mul.wide.u32 	%rd11, %r1, 16;
	add.s64 	%rd12, %rd10, %rd11;
	st.global.v2.f64 	[%rd12], {%fd8, %fd66};
$L__BB0_11:
	ret;

}
	// .globl	_Z27precompute_inverse_twiddlesPN4cuda3std3__47complexIdEEj
.visible .entry _Z27precompute_inverse_twiddlesPN4cuda3std3__47complexIdEEj(
	.param .u64 .ptr .align 1 _Z27precompute_inverse_twiddlesPN4cuda3std3__47complexIdEEj_param_0,
	.param .u32 _Z27precompute_inverse_twiddlesPN4cuda3std3__47complexIdEEj_param_1
)
{
	.reg .pred 	%p<10>;
	.reg .b32 	%r<27>;
	.reg .b64 	%rd<13>;
	.reg .b64 	%fd<70>;

	ld.param.u64 	%rd1, [_Z27precompute_inverse_twiddlesPN4cuda3std3__47complexIdEEj_param_0];
	ld.param.u32 	%r10, [_Z27precompute_inverse_twiddlesPN4cuda3std3__47complexIdEEj_param_1];
	mov.u32 	%r11, %ctaid.x;
	mov.u32 	%r12, %ntid.x;
	mov.u32 	%r13, %tid.x;
	mad.lo.s32 	%r1, %r11, %r12, %r13;
	setp.ge.u32 	%p1, %r1, %r10;
	@%p1 bra 	$L__BB1_11;
	cvt.rn.f64.u32 	%fd13, %r1;
	mul.f64 	%fd14, %fd13, 0d401921FB54442D18;
	cvt.rn.f64.u32 	%fd15, %r10;
	div.rn.f64 	%fd1, %fd14, %fd15;
	abs.f64 	%fd2, %fd1;
	setp.neu.f64 	%p2, %fd2, 0d7FF0000000000000;
	@%p2 bra 	$L__BB1_3;
	mov.f64 	%fd21, 0d0000000000000000;
	mul.rn.f64 	%fd68, %fd1, %fd21;
	mov.b32 	%r25, 1;
	bra.uni 	$L__BB1_6;
$L__BB1_3:
	mul.f64 	%fd16, %fd1, 0d3FE45F306DC9C883;
	cvt.rni.s32.f64 	%r24, %fd16;
	cvt.rn.f64.s32 	%fd17, %r24;
	fma.rn.f64 	%fd18, %fd17, 0dBFF921FB54442D18, %fd1;
	fma.rn.f64 	%fd19, %fd17, 0dBC91A62633145C00, %fd18;
	fma.rn.f64 	%fd68, %fd17, 0dB97B839A252049C0, %fd19;
	setp.ltu.f64 	%p3, %fd2, 0d41E0000000000000;
	@%p3 bra 	$L__BB1_5;
	{ // callseq 2, 0
	.param .b64 param0;
	st.param.f64 	[param0], %fd1;
	.param .align 16 .b8 retval0[16];
	call.uni (retval0), 
	__internal_trig_reduction_slowpathd, 
	(
	param0
	);
	ld.param.f64 	%fd68, [retval0];
	ld.param.b32 	%r24, [retval0+8];
	} // callseq 2
$L__BB1_5:
	add.s32 	%r25, %r24, 1;
$L__BB1_6:
	setp.neu.f64 	%p4, %fd2, 0d7FF0000000000000;
	shl.b32 	%r16, %r25, 6;
	cvt.u64.u32 	%rd2, %r16;
	and.b64  	%rd3, %rd2, 64;
	mov.u64 	%rd4, __cudart_sin_cos_coeffs;
	add.s64 	%rd5, %rd4, %rd3;
	mul.rn.f64 	%fd22, %fd68, %fd68;
	and.b32  	%r17, %r25, 1;
	setp.eq.b32 	%p5, %r17, 1;
	selp.f64 	%fd23, 0dBDA8FF8320FD8164, 0d3DE5DB65F9785EBA, %p5;
	ld.global.nc.v2.f64 	{%fd24, %fd25}, [%rd5];
	fma.rn.f64 	%fd26, %fd23, %fd22, %fd24;
	fma.rn.f64 	%fd27, %fd26, %fd22, %fd25;
	ld.global.nc.v2.f64 	{%fd28, %fd29}, [%rd5+16];
	fma.rn.f64 	%fd30, %fd27, %fd22, %fd28;
	fma.rn.f64 	%fd31, %fd30, %fd22, %fd29;
	ld.global.nc.v2.f64 	{%fd32, %fd33}, [%rd5+32];
	fma.rn.f64 	%fd34, %fd31, %fd22, %fd32;
	fma.rn.f64 	%fd35, %fd34, %fd22, %fd33;
	fma.rn.f64 	%fd36, %fd35, %fd68, %fd68;
	fma.rn.f64 	%fd37, %fd35, %fd22, 0d3FF0000000000000;
	selp.f64 	%fd38, %fd37, %fd36, %p5;
	and.b32  	%r18, %r25, 2;
	setp.eq.s32 	%p6, %r18, 0;
	mov.f64 	%fd39, 0d0000000000000000;
	sub.f64 	%fd40, %fd39, %fd38;
	selp.f64 	%fd8, %fd38, %fd40, %p6;
	@%p4 bra 	$L__BB1_8;
	mov.f64 	%fd46, 0d0000000000000000;
	mul.rn.f64 	%fd69, %fd1, %fd46;
	mov.b32 	%r26, 0;
	bra.uni 	$L__BB1_10;
$L__BB1_8:
	mul.f64 	%fd41, %fd1, 0d3FE45F306DC9C883;
	cvt.rni.s32.f64 	%r26, %fd41;
	cvt.rn.f64.s32 	%fd42, %r26;
	fma.rn.f64 	%fd43, %fd42, 0dBFF921FB54442D18, %fd1;
	fma.rn.f64 	%fd44, %fd42, 0dBC91A62633145C00, %fd43;
	fma.rn.f64 	%fd69, %fd42, 0dB97B839A252049C0, %fd44;
	setp.ltu.f64 	%p7, %fd2, 0d41E0000000000000;
	@%p7 bra 	$L__BB1_10;
	{ // callseq 3, 0
	.param .b64 param0;
	st.param.f64 	[param0], %fd1;
	.param .align 16 .b8 retval0[16];
	call.uni (retval0), 
	__internal_trig_reduction_slowpathd, 
	(
	param0
	);
	ld.param.f64 	%fd69, [retval0];
	ld.param.b32 	%r26, [retval0+8];
	} // callseq 3
$L__BB1_10:
	shl.b32 	%r21, %r26, 6;
	cvt.u64.u32 	%rd6, %r21;
	and.b64  	%rd7, %rd6, 64;
	add.s64 	%rd9, %rd4, %rd7;
	mul.rn.f64 	%fd47, %fd69, %fd69;
	and.b32  	%r22, %r26, 1;
	setp.eq.b32 	%p8, %r22, 1;
	selp.f64 	%fd48, 0dBDA8FF8320FD8164, 0d3DE5DB65F9785EBA, %p8;
	ld.global.nc.v2.f64 	{%fd49, %fd50}, [%rd9];
	fma.rn.f64 	%fd51, %fd48, %fd47, %fd49;
	fma.rn.f64 	%fd52, %fd51, %fd47, %fd50;
	ld.global.nc.v2.f64 	{%fd53, %fd54}, [%rd9+16];
	fma.rn.f64 	%fd55, %fd52, %fd47, %fd53;
	fma.rn.f64 	%fd56, %fd55, %fd47, %fd54;
	ld.global.nc.v2.f64 	{%fd57, %fd58}, [%rd9+32];
	fma.rn.f64 	%fd59, %fd56, %fd47, %fd57;
	fma.rn.f64 	%fd60, %fd59, %fd47, %fd58;
	fma.rn.f64 	%fd61, %fd60, %fd69, %fd69;
	fma.rn.f64 	%fd62, %fd60, %fd47, 0d3FF0000000000000;
	selp.f64 	%fd63, %fd62, %fd61, %p8;
	and.b32  	%r23, %r26, 2;
	setp.eq.s32 	%p9, %r23, 0;
	mov.f64 	%fd64, 0d0000000000000000;
	sub.f64 	%fd65, %fd64, %fd63;
	selp.f64 	%fd66, %fd63, %fd65, %p9;
	cvta.to.global.u64 	%rd10, %rd1;
	mul.wide.u32 	%rd11, %r1, 16;
	add.s64 	%rd12, %rd10, %rd11;
	st.global.v2.f64 	[%rd12], {%fd8, %fd66};
$L__BB1_11:
	ret;

}
	// .globl	_Z16naive_dft_kernelPN4cuda3std3__47complexIdEES4_S4_j
.visible .entry _Z16naive_dft_kernelPN4cuda3std3__47complexIdEES4_S4_j(
	.param .u64 .ptr .align 1 _Z16naive_dft_kernelPN4cuda3std3__47complexIdEES4_S4_j_param_0,
	.param .u64 .ptr .align 1 _Z16naive_dft_kernelPN4cuda3std3__47complexIdEES4_S4_j_param_1,
	.param .u64 .ptr .align 1 _Z16naive_dft_kernelPN4cuda3std3__47complexIdEES4_S4_j_param_2,
	.param .u32 _Z16naive_dft_kernelPN4cuda3std3__47complexIdEES4_S4_j_param_3
)
{
	.reg .pred 	%p<33>;
	.reg .b32 	%r<15>;
	.reg .b64 	%rd<27>;
	.reg .b64 	%fd<90>;

	ld.param.u64 	%rd11, [_Z16naive_dft_kernelPN4cuda3std3__47complexIdEES4_S4_j_param_0];
	ld.param.u32 	%r5, [_Z16naive_dft_kernelPN4cuda3std3__47complexIdEES4_S4_j_param_3];
	mov.u32 	%r6, %ctaid.x;
	mov.u32 	%r7, %ntid.x;
	mov.u32 	%r8, %tid.x;
	mad.lo.s32 	%r1, %r6, %r7, %r8;
	setp.ge.u32 	%p2, %r1, %r5;
	@%p2 bra 	$L__BB2_18;
	ld.param.u32 	%r12, [_Z16naive_dft_kernelPN4cuda3std3__47complexIdEES4_S4_j_param_3];
	cvt.u64.u32 	%rd1, %r1;
	neg.s32 	%r14, %r12;
	cvta.to.global.u64 	%rd25, %rd11;
	mov.f64 	%fd76, 0d0000000000000000;
	mov.b64 	%rd24, 0;
	mov.f64 	%fd77, %fd76;
$L__BB2_2:
	ld.param.u32 	%r13, [_Z16naive_dft_kernelPN4cuda3std3__47complexIdEES4_S4_j_param_3];
	cvt.u64.u32 	%rd5, %r13;
	and.b64  	%rd15, %rd24, -4294967296;
	setp.ne.s64 	%p3, %rd15, 0;
	@%p3 bra 	$L__BB2_4;
	cvt.u32.u64 	%r9, %rd5;
	cvt.u32.u64 	%r10, %rd24;
	rem.u32 	%r11, %r10, %r9;
	cvt.u64.u32 	%rd26, %r11;
	bra.uni 	$L__BB2_5;
$L__BB2_4:
	rem.u64 	%rd26, %rd24, %rd5;
$L__BB2_5:
	ld.param.u64 	%rd23, [_Z16naive_dft_kernelPN4cuda3std3__47complexIdEES4_S4_j_param_2];
	cvta.to.global.u64 	%rd16, %rd23;
	shl.b64 	%rd17, %rd26, 4;
	add.s64 	%rd18, %rd16, %rd17;
	ld.global.v2.f64 	{%fd84, %fd85}, [%rd25];
	ld.global.v2.f64 	{%fd86, %fd87}, [%rd18];
	mul.f64 	%fd7, %fd84, %fd86;
	mul.f64 	%fd8, %fd85, %fd87;
	mul.f64 	%fd9, %fd84, %fd87;
	mul.f64 	%fd10, %fd85, %fd86;
	sub.f64 	%fd88, %fd7, %fd8;
	add.f64 	%fd89, %fd10, %fd9;
	setp.num.f64 	%p4, %fd88, %fd88;
	setp.num.f64 	%p5, %fd89, %fd89;
	or.pred  	%p6, %p4, %p5;
	@%p6 bra 	$L__BB2_16;
	abs.f64 	%fd45, %fd84;
	setp.eq.f64 	%p7, %fd45, 0d7FF0000000000000;
	mov.f64 	%fd78, 0d3FF0000000000000;
	@%p7 bra 	$L__BB2_8;
	abs.f64 	%fd47, %fd85;
	setp.neu.f64 	%p9, %fd47, 0d7FF0000000000000;
	mov.f64 	%fd78, 0d0000000000000000;
	mov.pred 	%p32, -1;
	@%p9 bra 	$L__BB2_9;
$L__BB2_8:
	copysign.f64 	%fd84, %fd84, %fd78;
	abs.f64 	%fd48, %fd85;
	setp.neu.f64 	%p11, %fd48, 0d7FF0000000000000;
	selp.f64 	%fd49, 0d0000000000000000, 0d3FF0000000000000, %p11;
	copysign.f64 	%fd85, %fd85, %fd49;
	setp.num.f64 	%p12, %fd86, %fd86;
	mov.f64 	%fd50, 0d0000000000000000;
	copysign.f64 	%fd51, %fd86, %fd50;
	selp.f64 	%fd86, %fd86, %fd51, %p12;
	setp.num.f64 	%p13, %fd87, %fd87;
	copysign.f64 	%fd52, %fd87, %fd50;
	selp.f64 	%fd87, %fd87, %fd52, %p13;
	mov.pred 	%p32, 0;
$L__BB2_9:
	abs.f64 	%fd54, %fd86;
	setp.eq.f64 	%p14, %fd54, 0d7FF0000000000000;
	mov.f64 	%fd83, 0d3FF0000000000000;
	@%p14 bra 	$L__BB2_11;
	abs.f64 	%fd56, %fd87;
	setp.neu.f64 	%p15, %fd56, 0d7FF0000000000000;
	mov.f64 	%fd83, 0d0000000000000000;
	@%p15 bra 	$L__BB2_12;
$L__BB2_11:
	copysign.f64 	%fd86, %fd86, %fd83;
	abs.f64 	%fd57, %fd87;
	setp.neu.f64 	%p16, %fd57, 0d7FF0000000000000;
	selp.f64 	%fd58, 0d0000000000000000, 0d3FF0000000000000, %p16;
	copysign.f64 	%fd87, %fd87, %fd58;
	setp.num.f64 	%p17, %fd84, %fd84;
	mov.f64 	%fd59, 0d0000000000000000;
	copysign.f64 	%fd60, %fd84, %fd59;
	selp.f64 	%fd84, %fd84, %fd60, %p17;
	setp.num.f64 	%p18, %fd85, %fd85;
	copysign.f64 	%fd61, %fd85, %fd59;
	selp.f64 	%fd85, %fd85, %fd61, %p18;
	bra.uni 	$L__BB2_15;
$L__BB2_12:
	not.pred 	%p19, %p32;
	@%p19 bra 	$L__BB2_15;
	abs.f64 	%fd62, %fd7;
	setp.neu.f64 	%p20, %fd62, 0d7FF0000000000000;
	abs.f64 	%fd63, %fd8;
	setp.neu.f64 	%p21, %fd63, 0d7FF0000000000000;
	and.pred  	%p22, %p20, %p21;
	abs.f64 	%fd64, %fd9;
	setp.neu.f64 	%p23, %fd64, 0d7FF0000000000000;
	and.pred  	%p24, %p23, %p22;
	abs.f64 	%fd65, %fd10;
	setp.neu.f64 	%p25, %fd65, 0d7FF0000000000000;
	and.pred  	%p26, %p25, %p24;
	@%p26 bra 	$L__BB2_16;
	setp.num.f64 	%p27, %fd84, %fd84;
	mov.f64 	%fd66, 0d0000000000000000;
	copysign.f64 	%fd67, %fd84, %fd66;
	selp.f64 	%fd84, %fd84, %fd67, %p27;
	setp.num.f64 	%p28, %fd85, %fd85;
	copysign.f64 	%fd68, %fd85, %fd66;
	selp.f64 	%fd85, %fd85, %fd68, %p28;
	setp.num.f64 	%p29, %fd86, %fd86;
	copysign.f64 	%fd69, %fd86, %fd66;
	selp.f64 	%fd86, %fd86, %fd69, %p29;
	setp.num.f64 	%p30, %fd87, %fd87;
	copysign.f64 	%fd70, %fd87, %fd66;
	selp.f64 	%fd87, %fd87, %fd70, %p30;
$L__BB2_15:
	mul.f64 	%fd71, %fd84, %fd86;
	mul.f64 	%fd72, %fd85, %fd87;
	mul.f64 	%fd73, %fd84, %fd87;
	sub.f64 	%fd74, %fd71, %fd72;
	mul.f64 	%fd88, %fd74, 0d7FF0000000000000;
	fma.rn.f64 	%fd75, %fd85, %fd86, %fd73;
	mul.f64 	%fd89, %fd75, 0d7FF0000000000000;
$L__BB2_16:
	add.f64 	%fd76, %fd76, %fd88;
	add.f64 	%fd77, %fd77, %fd89;
	add.s32 	%r14, %r14, 1;
	setp.ne.s32 	%p31, %r14, 0;
	add.s64 	%rd25, %rd25, 16;
	add.s64 	%rd24, %rd24, %rd1;
	@%p31 bra 	$L__BB2_2;
	ld.param.u64 	%rd22, [_Z16naive_dft_kernelPN4cuda3std3__47complexIdEES4_S4_j_param_1];
	cvta.to.global.u64 	%rd19, %rd22;
	shl.b64 	%rd20, %rd1, 4;
	add.s64 	%rd21, %rd19, %rd20;
	st.global.v2.f64 	[%rd21], {%fd76, %fd77};
$L__BB2_18:
	ret;

}
	// .globl	_Z10dft_kernelPN4cuda3std3__47complexIdEES4_S4_j
.visible .entry _Z10dft_kernelPN4cuda3std3__47complexIdEES4_S4_j(
	.param .u64 .ptr .align 1 _Z10dft_kernelPN4cuda3std3__47complexIdEES4_S4_j_param_0,
	.param .u64 .ptr .align 1 _Z10dft_kernelPN4cuda3std3__47complexIdEES4_S4_j_param_1,
	.param .u64 .ptr .align 1 _Z10dft_kernelPN4cuda3std3__47complexIdEES4_S4_j_param_2,
	.param .u32 _Z10dft_kernelPN4cuda3std3__47complexIdEES4_S4_j_param_3
)
{
	.reg .pred 	%p<38>;
	.reg .b32 	%r<30>;
	.reg .b64 	%rd<15>;
	.reg .b64 	%fd<108>;

	ld.param.u64 	%rd4, [_Z10dft_kernelPN4cuda3std3__47complexIdEES4_S4_j_param_2];
	ld.param.u32 	%r16, [_Z10dft_kernelPN4cuda3std3__47complexIdEES4_S4_j_param_3];
	mov.u32 	%r1, %tid.x;
	mov.u32 	%r17, %ctaid.x;
	mov.u32 	%r2, %ntid.x;
	mad.lo.s32 	%r3, %r17, %r2, %r1;
	setp.eq.s32 	%p2, %r16, 0;
	mov.f64 	%fd104, 0d0000000000000000;
	mov.f64 	%fd105, %fd104;
	@%p2 bra 	$L__BB3_19;
	cvta.to.global.u64 	%rd1, %rd4;
	mov.f64 	%fd105, 0d0000000000000000;
	mov.b32 	%r25, 0;
	mov.f64 	%fd104, %fd105;
$L__BB3_2:
	add.s32 	%r5, %r25, %r1;
	setp.ge.u32 	%p3, %r5, %r16;
	mov.f64 	%fd88, 0d0000000000000000;
	mov.f64 	%fd89, %fd88;
	@%p3 bra 	$L__BB3_4;
	ld.param.u64 	%rd13, [_Z10dft_kernelPN4cuda3std3__47complexIdEES4_S4_j_param_0];
	cvta.to.global.u64 	%rd5, %rd13;
	mul.wide.u32 	%rd6, %r5, 16;
	add.s64 	%rd7, %rd5, %rd6;
	ld.global.v2.f64 	{%fd89, %fd88}, [%rd7];
$L__BB3_4:
	setp.ge.u32 	%p4, %r3, %r16;
	shl.b32 	%r19, %r1, 4;
	mov.u32 	%r26, shared_data;
	add.s32 	%r21, %r26, %r19;
	st.shared.v2.f64 	[%r21], {%fd89, %fd88};
	bar.sync 	0;
	@%p4 bra 	$L__BB3_18;
	mul.lo.s32 	%r27, %r3, %r25;
	mov.b32 	%r29, 0;
	mov.u32 	%r28, %r25;
$L__BB3_6:
	rem.u32 	%r24, %r27, %r16;
	mul.wide.u32 	%rd8, %r24, 16;
	add.s64 	%rd9, %rd1, %rd8;
	ld.shared.v2.f64 	{%fd98, %fd99}, [%r26];
	ld.global.v2.f64 	{%fd100, %fd101}, [%rd9];
	mul.f64 	%fd13, %fd98, %fd100;
	mul.f64 	%fd14, %fd99, %fd101;
	mul.f64 	%fd15, %fd98, %fd101;
	mul.f64 	%fd16, %fd99, %fd100;
	sub.f64 	%fd102, %fd13, %fd14;
	add.f64 	%fd103, %fd16, %fd15;
	setp.num.f64 	%p5, %fd102, %fd102;
	setp.num.f64 	%p6, %fd103, %fd103;
	or.pred  	%p7, %p5, %p6;
	@%p7 bra 	$L__BB3_17;
	abs.f64 	%fd55, %fd98;
	setp.eq.f64 	%p8, %fd55, 0d7FF0000000000000;
	mov.f64 	%fd92, 0d3FF0000000000000;
	@%p8 bra 	$L__BB3_9;
	abs.f64 	%fd57, %fd99;
	setp.neu.f64 	%p10, %fd57, 0d7FF0000000000000;
	mov.f64 	%fd92, 0d0000000000000000;
	mov.pred 	%p37, -1;
	@%p10 bra 	$L__BB3_10;
$L__BB3_9:
	copysign.f64 	%fd98, %fd98, %fd92;
	abs.f64 	%fd58, %fd99;
	setp.neu.f64 	%p12, %fd58, 0d7FF0000000000000;
	selp.f64 	%fd59, 0d0000000000000000, 0d3FF0000000000000, %p12;
	copysign.f64 	%fd99, %fd99, %fd59;
	setp.num.f64 	%p13, %fd100, %fd100;
	mov.f64 	%fd60, 0d0000000000000000;
	copysign.f64 	%fd61, %fd100, %fd60;
	selp.f64 	%fd100, %fd100, %fd61, %p13;
	setp.num.f64 	%p14, %fd101, %fd101;
	copysign.f64 	%fd62, %fd101, %fd60;
	selp.f64 	%fd101, %fd101, %fd62, %p14;
	mov.pred 	%p37, 0;
$L__BB3_10:
	abs.f64 	%fd64, %fd100;
	setp.eq.f64 	%p15, %fd64, 0d7FF0000000000000;
	mov.f64 	%fd97, 0d3FF0000000000000;
	@%p15 bra 	$L__BB3_12;
	abs.f64 	%fd66, %fd101;
	setp.neu.f64 	%p16, %fd66, 0d7FF0000000000000;
	mov.f64 	%fd97, 0d0000000000000000;
	@%p16 bra 	$L__BB3_13;
$L__BB3_12:
	copysign.f64 	%fd100, %fd100, %fd97;
	abs.f64 	%fd67, %fd101;
	setp.neu.f64 	%p17, %fd67, 0d7FF0000000000000;
	selp.f64 	%fd68, 0d0000000000000000, 0d3FF0000000000000, %p17;
	copysign.f64 	%fd101, %fd101, %fd68;
	setp.num.f64 	%p18, %fd98, %fd98;
	mov.f64 	%fd69, 0d0000000000000000;
	copysign.f64 	%fd70, %fd98, %fd69;
	selp.f64 	%fd98, %fd98, %fd70, %p18;
	setp.num.f64 	%p19, %fd99, %fd99;
	copysign.f64 	%fd71, %fd99, %fd69;
	selp.f64 	%fd99, %fd99, %fd71, %p19;
	bra.uni 	$L__BB3_16;
$L__BB3_13:
	not.pred 	%p20, %p37;
	@%p20 bra 	$L__BB3_16;
	abs.f64 	%fd72, %fd13;
	setp.neu.f64 	%p21, %fd72, 0d7FF0000000000000;
	abs.f64 	%fd73, %fd14;
	setp.neu.f64 	%p22, %fd73, 0d7FF0000000000000;
	and.pred  	%p23, %p21, %p22;
	abs.f64 	%fd74, %fd15;
	setp.neu.f64 	%p24, %fd74, 0d7FF0000000000000;
	and.pred  	%p25, %p24, %p23;
	abs.f64 	%fd75, %fd16;
	setp.neu.f64 	%p26, %fd75, 0d7FF0000000000000;
	and.pred  	%p27, %p26, %p25;
	@%p27 bra 	$L__BB3_17;
	setp.num.f64 	%p28, %fd98, %fd98;
	mov.f64 	%fd76, 0d0000000000000000;
	copysign.f64 	%fd77, %fd98, %fd76;
	selp.f64 	%fd98, %fd98, %fd77, %p28;
	setp.num.f64 	%p29, %fd99, %fd99;
	copysign.f64 	%fd78, %fd99, %fd76;
	selp.f64 	%fd99, %fd99, %fd78, %p29;
	setp.num.f64 	%p30, %fd100, %fd100;
	copysign.f64 	%fd79, %fd100, %fd76;
	selp.f64 	%fd100, %fd100, %fd79, %p30;
	setp.num.f64 	%p31, %fd101, %fd101;
	copysign.f64 	%fd80, %fd101, %fd76;
	selp.f64 	%fd101, %fd101, %fd80, %p31;
$L__BB3_16:
	mul.f64 	%fd81, %fd98, %fd100;
	mul.f64 	%fd82, %fd99, %fd101;
	mul.f64 	%fd83, %fd98, %fd101;
	sub.f64 	%fd84, %fd81, %fd82;
	mul.f64 	%fd102, %fd84, 0d7FF0000000000000;
	fma.rn.f64 	%fd85, %fd99, %fd100, %fd83;
	mul.f64 	%fd103, %fd85, 0d7FF0000000000000;
$L__BB3_17:
	add.f64 	%fd105, %fd105, %fd102;
	add.f64 	%fd104, %fd104, %fd103;
	add.s32 	%r29, %r29, 1;
	setp.lt.u32 	%p32, %r29, %r2;
	add.s32 	%r28, %r28, 1;
	setp.lt.u32 	%p33, %r28, %r16;
	and.pred  	%p34, %p32, %p33;
	add.s32 	%r27, %r27, %r3;
	add.s32 	%r26, %r26, 16;
	@%p34 bra 	$L__BB3_6;
$L__BB3_18:
	bar.sync 	0;
	add.s32 	%r25, %r25, %r2;
	setp.lt.u32 	%p35, %r25, %r16;
	@%p35 bra 	$L__BB3_2;
$L__BB3_19:
	setp.ge.u32 	%p36, %r3, %r16;
	@%p36 bra 	$L__BB3_21;
	ld.param.u64 	%rd14, [_Z10dft_kernelPN4cuda3std3__47complexIdEES4_S4_j_param_1];
	cvta.to.global.u64 	%rd10, %rd14;
	mul.wide.u32 	%rd11, %r3, 16;
	add.s64 	%rd12, %rd10, %rd11;
	st.global.v2.f64 	[%rd12], {%fd105, %fd104};
$L__BB3_21:
	ret;

}
	// .globl	_Z31bit_reversal_permutation_kernelPN4cuda3std3__47complexIdEES4_jj
.visible .entry _Z31bit_reversal_permutation_kernelPN4cuda3std3__47complexIdEES4_jj(
	.param .u64 .ptr .align 1 _Z31bit_reversal_permutation_kernelPN4cuda3std3__47complexIdEES4_jj_param_0,
	.param .u64 .ptr .align 1 _Z31bit_reversal_permutation_kernelPN4cuda3std3__47complexIdEES4_jj_param_1,
	.param .u32 _Z31bit_reversal_permutation_kernelPN4cuda3std3__47complexIdEES4_jj_param_2,
	.param .u32 _Z31bit_reversal_permutation_kernelPN4cuda3std3__47complexIdEES4_jj_param_3
)
{
	.reg .pred 	%p<2>;
	.reg .b32 	%r<10>;
	.reg .b64 	%rd<9>;
	.reg .b64 	%fd<3>;

	ld.param.u64 	%rd1, [_Z31bit_reversal_permutation_kernelPN4cuda3std3__47complexIdEES4_jj_param_0];
	ld.param.u64 	%rd2, [_Z31bit_reversal_permutation_kernelPN4cuda3std3__47complexIdEES4_jj_param_1];
	ld.param.u32 	%r3, [_Z31bit_reversal_permutation_kernelPN4cuda3std3__47complexIdEES4_jj_param_2];
	ld.param.u32 	%r2, [_Z31bit_reversal_permutation_kernelPN4cuda3std3__47complexIdEES4_jj_param_3];
	mov.u32 	%r4, %ntid.x;
	mov.u32 	%r5, %ctaid.x;
	mov.u32 	%r6, %tid.x;
	mad.lo.s32 	%r1, %r4, %r5, %r6;
	setp.ge.u32 	%p1, %r1, %r3;
	@%p1 bra 	$L__BB4_2;
	cvta.to.global.u64 	%rd3, %rd1;
	cvta.to.global.u64 	%rd4, %rd2;
	brev.b32 	%r7, %r1;
	sub.s32 	%r8, 32, %r2;
	shr.u32 	%r9, %r7, %r8;
	mul.wide.u32 	%rd5, %r1, 16;
	add.s64 	%rd6, %rd4, %rd5;
	mul.wide.u32 	%rd7, %r9, 16;
	add.s64 	%rd8, %rd3, %rd7;
	ld.global.v2.f64 	{%fd1, %fd2}, [%rd8];
	st.global.v2.f64 	[%rd6], {%fd1, %fd2};
$L__BB4_2:
	ret;

}
	// .globl	_Z16butterfly_kernelPN4cuda3std3__47complexIdEES4_jj
.visible .entry _Z16butterfly_kernelPN4cuda3std3__47complexIdEES4_jj(
	.param .u64 .ptr .align 1 _Z16butterfly_kernelPN4cuda3std3__47complexIdEES4_jj_param_0,
	.param .u64 .ptr .align 1 _Z16butterfly_kernelPN4cuda3std3__47complexIdEES4_jj_param_1,
	.param .u32 _Z16butterfly_kernelPN4cuda3std3__47complexIdEES4_jj_param_2,
	.param .u32 _Z16butterfly_kernelPN4cuda3std3__47complexIdEES4_jj_param_3
)
{
	.reg .pred 	%p<31>;
	.reg .b32 	%r<20>;
	.reg .b64 	%rd<12>;
	.reg .b64 	%fd<87>;

	ld.param.u64 	%rd4, [_Z16butterfly_kernelPN4cuda3std3__47complexIdEES4_jj_param_1];
	ld.param.u32 	%r2, [_Z16butterfly_kernelPN4cuda3std3__47complexIdEES4_jj_param_2];
	ld.param.u32 	%r3, [_Z16butterfly_kernelPN4cuda3std3__47complexIdEES4_jj_param_3];
	mov.u32 	%r4, %ntid.x;
	mov.u32 	%r5, %ctaid.x;
	mov.u32 	%r6, %tid.x;
	mad.lo.s32 	%r1, %r4, %r5, %r6;
	shr.u32 	%r7, %r2, 1;
	setp.ge.u32 	%p2, %r1, %r7;
	@%p2 bra 	$L__BB5_13;
	ld.param.u64 	%rd11, [_Z16butterfly_kernelPN4cuda3std3__47complexIdEES4_jj_param_0];
	cvta.to.global.u64 	%rd5, %rd11;
	cvta.to.global.u64 	%rd6, %rd4;
	mov.b32 	%r8, 1;
	shl.b32 	%r9, %r8, %r3;
	mov.b32 	%r10, 2;
	shl.b32 	%r11, %r10, %r3;
	shr.u32 	%r12, %r1, %r3;
	add.s32 	%r13, %r9, -1;
	and.b32  	%r14, %r13, %r1;
	add.s32 	%r15, %r3, 1;
	shr.u32 	%r16, %r2, %r15;
	mul.lo.s32 	%r17, %r14, %r16;
	mad.lo.s32 	%r18, %r12, %r11, %r14;
	add.s32 	%r19, %r18, %r9;
	mul.wide.u32 	%rd7, %r18, 16;
	add.s64 	%rd1, %rd5, %rd7;
	ld.global.v2.f64 	{%fd2, %fd1}, [%rd1];
	mul.wide.u32 	%rd8, %r19, 16;
	add.s64 	%rd2, %rd5, %rd8;
	mul.wide.u32 	%rd9, %r17, 16;
	add.s64 	%rd10, %rd6, %rd9;
	ld.global.v2.f64 	{%fd81, %fd82}, [%rd2];
	ld.global.v2.f64 	{%fd83, %fd84}, [%rd10];
	mul.f64 	%fd7, %fd81, %fd83;
	mul.f64 	%fd8, %fd82, %fd84;
	mul.f64 	%fd9, %fd81, %fd84;
	mul.f64 	%fd10, %fd82, %fd83;
	sub.f64 	%fd85, %fd7, %fd8;
	add.f64 	%fd86, %fd10, %fd9;
	setp.num.f64 	%p3, %fd85, %fd85;
	setp.num.f64 	%p4, %fd86, %fd86;
	or.pred  	%p5, %p3, %p4;
	@%p5 bra 	$L__BB5_12;
	abs.f64 	%fd40, %fd81;
	setp.eq.f64 	%p6, %fd40, 0d7FF0000000000000;
	mov.f64 	%fd75, 0d3FF0000000000000;
	@%p6 bra 	$L__BB5_4;
	abs.f64 	%fd42, %fd82;
	setp.neu.f64 	%p8, %fd42, 0d7FF0000000000000;
	mov.f64 	%fd75, 0d0000000000000000;
	mov.pred 	%p30, -1;
	@%p8 bra 	$L__BB5_5;
$L__BB5_4:
	copysign.f64 	%fd81, %fd81, %fd75;
	abs.f64 	%fd43, %fd82;
	setp.neu.f64 	%p10, %fd43, 0d7FF0000000000000;
	selp.f64 	%fd44, 0d0000000000000000, 0d3FF0000000000000, %p10;
	copysign.f64 	%fd82, %fd82, %fd44;
	setp.num.f64 	%p11, %fd83, %fd83;
	mov.f64 	%fd45, 0d0000000000000000;
	copysign.f64 	%fd46, %fd83, %fd45;
	selp.f64 	%fd83, %fd83, %fd46, %p11;
	setp.num.f64 	%p12, %fd84, %fd84;
	copysign.f64 	%fd47, %fd84, %fd45;
	selp.f64 	%fd84, %fd84, %fd47, %p12;
	mov.pred 	%p30, 0;
$L__BB5_5:
	abs.f64 	%fd49, %fd83;
	setp.eq.f64 	%p13, %fd49, 0d7FF0000000000000;
	mov.f64 	%fd80, 0d3FF0000000000000;
	@%p13 bra 	$L__BB5_7;
	abs.f64 	%fd51, %fd84;
	setp.neu.f64 	%p14, %fd51, 0d7FF0000000000000;
	mov.f64 	%fd80, 0d0000000000000000;
	@%p14 bra 	$L__BB5_8;
$L__BB5_7:
	copysign.f64 	%fd83, %fd83, %fd80;
	abs.f64 	%fd52, %fd84;
	setp.neu.f64 	%p15, %fd52, 0d7FF0000000000000;
	selp.f64 	%fd53, 0d0000000000000000, 0d3FF0000000000000, %p15;
	copysign.f64 	%fd84, %fd84, %fd53;
	setp.num.f64 	%p16, %fd81, %fd81;
	mov.f64 	%fd54, 0d0000000000000000;
	copysign.f64 	%fd55, %fd81, %fd54;
	selp.f64 	%fd81, %fd81, %fd55, %p16;
	setp.num.f64 	%p17, %fd82, %fd82;
	copysign.f64 	%fd56, %fd82, %fd54;
	selp.f64 	%fd82, %fd82, %fd56, %p17;
	bra.uni 	$L__BB5_11;
$L__BB5_8:
	not.pred 	%p18, %p30;
	@%p18 bra 	$L__BB5_11;
	abs.f64 	%fd57, %fd7;
	setp.neu.f64 	%p19, %fd57, 0d7FF0000000000000;
	abs.f64 	%fd58, %fd8;
	setp.neu.f64 	%p20, %fd58, 0d7FF0000000000000;
	and.pred  	%p21, %p19, %p20;
	abs.f64 	%fd59, %fd9;
	setp.neu.f64 	%p22, %fd59, 0d7FF0000000000000;
	and.pred  	%p23, %p22, %p21;
	abs.f64 	%fd60, %fd10;
	setp.neu.f64 	%p24, %fd60, 0d7FF0000000000000;
	and.pred  	%p25, %p24, %p23;
	@%p25 bra 	$L__BB5_12;
	setp.num.f64 	%p26, %fd81, %fd81;
	mov.f64 	%fd61, 0d0000000000000000;
	copysign.f64 	%fd62, %fd81, %fd61;
	selp.f64 	%fd81, %fd81, %fd62, %p26;
	setp.num.f64 	%p27, %fd82, %fd82;
	copysign.f64 	%fd63, %fd82, %fd61;
	selp.f64 	%fd82, %fd82, %fd63, %p27;
	setp.num.f64 	%p28, %fd83, %fd83;
	copysign.f64 	%fd64, %fd83, %fd61;
	selp.f64 	%fd83, %fd83, %fd64, %p28;
	setp.num.f64 	%p29, %fd84, %fd84;
	copysign.f64 	%fd65, %fd84, %fd61;
	selp.f64 	%fd84, %fd84, %fd65, %p29;
$L__BB5_11:
	mul.f64 	%fd66, %fd81, %fd83;
	mul.f64 	%fd67, %fd82, %fd84;
	mul.f64 	%fd68, %fd81, %fd84;
	sub.f64 	%fd69, %fd66, %fd67;
	mul.f64 	%fd85, %fd69, 0d7FF0000000000000;
	fma.rn.f64 	%fd70, %fd82, %fd83, %fd68;
	mul.f64 	%fd86, %fd70, 0d7FF0000000000000;
$L__BB5_12:
	add.f64 	%fd71, %fd2, %fd85;
	add.f64 	%fd72, %fd1, %fd86;
	st.global.v2.f64 	[%rd1], {%fd71, %fd72};
	sub.f64 	%fd73, %fd2, %fd85;
	sub.f64 	%fd74, %fd1, %fd86;
	st.global.v2.f64 	[%rd2], {%fd73, %fd74};
$L__BB5_13:
	ret;

}
.func  (.param .align 16 .b8 func_retval0[16]) __internal_trig_reduction_slowpathd(
	.param .b64 __internal_trig_reduction_slowpathd_param_0
)
{
	.local .align 8 .b8 	__local_depot6[40];
	.reg .b64 	%SP;
	.reg .b64 	%SPL;
	.reg .pred 	%p<10>;
	.reg .b32 	%r<47>;
	.reg .b64 	%rd<74>;
	.reg .b64 	%fd<5>;

	mov.u64 	%SPL, __local_depot6;
	ld.param.f64 	%fd4, [__internal_trig_reduction_slowpathd_param_0];
	add.u64 	%rd1, %SPL, 0;
	{
	.reg .b32 %temp; 
	mov.b64 	{%temp, %r1}, %fd4;
	}
	shr.u32 	%r2, %r1, 20;
	and.b32  	%r3, %r2, 2047;
	setp.eq.s32 	%p1, %r3, 2047;
	mov.b32 	%r46, 0;
	@%p1 bra 	$L__BB6_9;
	add.s32 	%r20, %r3, -1024;
	mov.b64 	%rd20, %fd4;
	shl.b64 	%rd2, %rd20, 11;
	shr.u32 	%r4, %r20, 6;
	sub.s32 	%r45, 15, %r4;
	sub.s32 	%r21, 19, %r4;
	setp.lt.u32 	%p2, %r20, 128;
	selp.b32 	%r6, 18, %r21, %p2;
	setp.ge.s32 	%p3, %r45, %r6;
	mov.b64 	%rd70, 0;
	@%p3 bra 	$L__BB6_4;
	add.s32 	%r23, %r6, %r4;
	neg.s32 	%r43, %r23;
	or.b64  	%rd3, %rd2, -9223372036854775808;
	mov.b64 	%rd70, 0;
	mov.b32 	%r42, 0;
	mov.u64 	%rd25, __cudart_i2opi_d;
	mov.u32 	%r44, %r45;
$L__BB6_3:
	.pragma "nounroll";
	mul.wide.s32 	%rd22, %r42, 8;
	add.s64 	%rd23, %rd1, %rd22;
	mul.wide.s32 	%rd24, %r44, 8;
	add.s64 	%rd26, %rd25, %rd24;
	ld.global.nc.u64 	%rd27, [%rd26];
	{
	.reg .u32 %r0, %r1, %r2, %r3, %alo, %ahi, %blo, %bhi, %clo, %chi;
	mov.b64 	{%alo,%ahi}, %rd27;
	mov.b64 	{%blo,%bhi}, %rd3;
	mov.b64 	{%clo,%chi}, %rd70;
	mad.lo.cc.u32 	%r0, %alo, %blo, %clo;
	madc.hi.cc.u32 	%r1, %alo, %blo, %chi;
	madc.hi.u32 	%r2, %alo, %bhi, 0;
	mad.lo.cc.u32 	%r1, %alo, %bhi, %r1;
	madc.hi.cc.u32 	%r2, %ahi, %blo, %r2;
	madc.hi.u32 	%r3, %ahi, %bhi, 0;
	mad.lo.cc.u32 	%r1, %ahi, %blo, %r1;
	madc.lo.cc.u32 	%r2, %ahi, %bhi, %r2;
	addc.u32 	%r3, %r3, 0;
	mov.b64 	%rd28, {%r0,%r1};
	mov.b64 	%rd70, {%r2,%r3};
	}
	st.local.u64 	[%rd23], %rd28;
	add.s32 	%r44, %r44, 1;
	add.s32 	%r43, %r43, 1;
	add.s32 	%r42, %r42, 1;
	setp.ne.s32 	%p4, %r43, -15;
	mov.u32 	%r45, %r6;
	@%p4 bra 	$L__BB6_3;
$L__BB6_4:
	cvt.s64.s32 	%rd29, %r45;
	cvt.u64.u32 	%rd30, %r4;
	add.s64 	%rd31, %rd30, %rd29;
	shl.b64 	%rd32, %rd31, 3;
	add.s64 	%rd33, %rd1, %rd32;
	st.local.u64 	[%rd33+-120], %rd70;
	and.b32  	%r15, %r2, 63;
	ld.local.u64 	%rd72, [%rd1+16];
	ld.local.u64 	%rd71, [%rd1+24];
	setp.eq.s32 	%p5, %r15, 0;
	@%p5 bra 	$L__BB6_6;
	shl.b64 	%rd34, %rd71, %r15;
	shr.u64 	%rd35, %rd72, 1;
	xor.b32  	%r24, %r15, 63;
	shr.u64 	%rd36, %rd35, %r24;
	or.b64  	%rd71, %rd34, %rd36;
	ld.local.u64 	%rd37, [%rd1+8];
	shl.b64 	%rd38, %rd72, %r15;
	shr.u64 	%rd39, %rd37, 1;
	shr.u64 	%rd40, %rd39, %r24;
	or.b64  	%rd72, %rd38, %rd40;
$L__BB6_6:
	and.b32  	%r25, %r1, -2147483648;
	shr.u64 	%rd41, %rd71, 62;
	cvt.u32.u64 	%r26, %rd41;
	mov.b64 	{%r27, %r28}, %rd71;
	mov.b64 	{%r29, %r30}, %rd72;
	shf.l.wrap.b32 	%r31, %r30, %r27, 2;
	shf.l.wrap.b32 	%r32, %r27, %r28, 2;
	mov.b64 	%rd42, {%r31, %r32};
	shl.b64 	%rd43, %rd72, 2;
	shr.u64 	%rd44, %rd42, 63;
	cvt.u32.u64 	%r33, %rd44;
	add.s32 	%r34, %r33, %r26;
	setp.eq.s32 	%p6, %r25, 0;
	neg.s32 	%r35, %r34;
	selp.b32 	%r46, %r34, %r35, %p6;
	setp.gt.s64 	%p7, %rd42, -1;
	mov.b64 	%rd45, 0;
	{
	.reg .u32 %r0, %r1, %r2, %r3, %a0, %a1, %a2, %a3, %b0, %b1, %b2, %b3;
	mov.b64 	{%a0,%a1}, %rd45;
	mov.b64 	{%a2,%a3}, %rd45;
	mov.b64 	{%b0,%b1}, %rd43;
	mov.b64 	{%b2,%b3}, %rd42;
	sub.cc.u32 	%r0, %a0, %b0;
	subc.cc.u32 	%r1, %a1, %b1;
	subc.cc.u32 	%r2, %a2, %b2;
	subc.u32 	%r3, %a3, %b3;
	mov.b64 	%rd46, {%r0,%r1};
	mov.b64 	%rd47, {%r2,%r3};
	}
	xor.b32  	%r36, %r25, -2147483648;
	selp.b64 	%rd73, %rd42, %rd47, %p7;
	selp.b64 	%rd14, %rd43, %rd46, %p7;
	selp.b32 	%r17, %r25, %r36, %p7;
	clz.b64 	%r37, %rd73;
	cvt.u64.u32 	%rd15, %r37;
	setp.eq.s32 	%p8, %r37, 0;
	@%p8 bra 	$L__BB6_8;
	cvt.u32.u64 	%r38, %rd15;
	and.b32  	%r39, %r38, 63;
	shl.b64 	%rd48, %rd73, %r39;
	shr.u64 	%rd49, %rd14, 1;
	not.b32 	%r40, %r38;
	and.b32  	%r41, %r40, 63;
	shr.u64 	%rd50, %rd49, %r41;
	or.b64  	%rd73, %rd48, %rd50;
$L__BB6_8:
	mov.b64 	%rd51, -3958705157555305931;
	{
	.reg .u32 %r0, %r1, %r2, %r3, %alo, %ahi, %blo, %bhi;
	mov.b64 	{%alo,%ahi}, %rd73;
	mov.b64 	{%blo,%bhi}, %rd51;
	mul.lo.u32 	%r0, %alo, %blo;
	mul.hi.u32 	%r1, %alo, %blo;
	mad.lo.cc.u32 	%r1, %alo, %bhi, %r1;
	madc.hi.u32 	%r2, %alo, %bhi, 0;
	mad.lo.cc.u32 	%r1, %ahi, %blo, %r1;
	madc.hi.cc.u32 	%r2, %ahi, %blo, %r2;
	madc.hi.u32 	%r3, %ahi, %bhi, 0;
	mad.lo.cc.u32 	%r2, %ahi, %bhi, %r2;
	addc.u32 	%r3, %r3, 0;
	mov.b64 	%rd52, {%r0,%r1};
	mov.b64 	%rd53, {%r2,%r3};
	}
	setp.gt.s64 	%p9, %rd53, 0;
	{
	.reg .u32 %r0, %r1, %r2, %r3, %a0, %a1, %a2, %a3, %b0, %b1, %b2, %b3;
	mov.b64 	{%a0,%a1}, %rd52;
	mov.b64 	{%a2,%a3}, %rd53;
	mov.b64 	{%b0,%b1}, %rd52;
	mov.b64 	{%b2,%b3}, %rd53;
	add.cc.u32 	%r0, %a0, %b0;
	addc.cc.u32 	%r1, %a1, %b1;
	addc.cc.u32 	%r2, %a2, %b2;
	addc.u32 	%r3, %a3, %b3;
	mov.b64 	%rd54, {%r0,%r1};
	mov.b64 	%rd55, {%r2,%r3};
	}
	selp.b64 	%rd56, %rd55, %rd53, %p9;
	selp.s64 	%rd57, -1, 0, %p9;
	sub.s64 	%rd58, %rd57, %rd15;
	cvt.u64.u32 	%rd59, %r17;
	shl.b64 	%rd60, %rd59, 32;
	add.s64 	%rd61, %rd56, 1;
	shr.u64 	%rd62, %rd61, 10;
	add.s64 	%rd63, %rd62, 1;
	shr.u64 	%rd64, %rd63, 1;
	shl.b64 	%rd65, %rd58, 52;
	add.s64 	%rd66, %rd65, %rd64;
	add.s64 	%rd67, %rd66, 4602678819172646912;
	or.b64  	%rd68, %rd67, %rd60;
	mov.b64 	%fd4, %rd68;
$L__BB6_9:
	st.param.f64 	[func_retval0], %fd4;
	st.param.b32 	[func_retval0+8], %r46;
	ret;

}


// ===== COMPILED SASS (sm_100) =====

	.target	sm_100

	.elftype	@"ET_EXEC"


//--------------------- .note.nv.tkinfo           --------------------------
	.section	.note.nv.tkinfo,"",@"SHT_NOTE"
	.sectionflags	@"SHF_NOTE_NV_TKINFO"
	.tkinfo
        /*0018*/ 	.word	0x00000002
        /*0030*/ 	.string	""
        /*0030*/ 	.string	"ptxas"
        /*0030*/ 	.string	"Cuda compilation tools, release 13.0, V13.0.88"
        /*0030*/ 	.string	"Build cuda_13.0.r13.0/compiler.36424714_0"
        /*0030*/ 	.string	"-arch sm_100 -m 64 "



//--------------------- .note.nv.cuinfo           --------------------------
	.section	.note.nv.cuinfo,"",@"SHT_NOTE"
	.sectionflags	@"SHF_NOTE_NV_CUINFO"
        /*0018*/ 	.short	0x0002
        /*001a*/ 	.short	0x0064
        /*001c*/ 	.short	0x0082
	.zero		2


//--------------------- .nv.info                  --------------------------
	.section	.nv.info,"",@"SHT_CUDA_INFO"
	.align	4


	//----- nvinfo : EIATTR_REGCOUNT
	.align		4
        /*0000*/ 	.byte	0x04, 0x2f
        /*0002*/ 	.short	(.L_5 - .L_4)
	.align		4
.L_4:
        /*0004*/ 	.word	index@(_Z19precompute_twiddlesPN4cuda3std3__47complexIdEEj)
        /*0008*/ 	.word	0x0000001c


	//----- nvinfo : EIATTR_FRAME_SIZE
	.align		4
.L_5:
        /*000c*/ 	.byte	0x04, 0x11
        /*000e*/ 	.short	(.L_7 - .L_6)
	.align		4
.L_6:
        /*0010*/ 	.word	index@($_Z19precompute_twiddlesPN4cuda3std3__47complexIdEEj$__internal_trig_reduction_slowpathd)
        /*0014*/ 	.word	0x00000028


	//----- nvinfo : EIATTR_FRAME_SIZE
	.align		4
.L_7:
        /*0018*/ 	.byte	0x04, 0x11
        /*001a*/ 	.short	(.L_9 - .L_8)
	.align		4
.L_8:
        /*001c*/ 	.word	index@($__internal_2_$__cuda_sm20_div_rn_f64_full)
        /*0020*/ 	.word	0x00000028


	//----- nvinfo : EIATTR_FRAME_SIZE
	.align		4
.L_9:
        /*0024*/ 	.byte	0x04, 0x11
        /*0026*/ 	.short	(.L_11 - .L_10)
	.align		4
.L_10:
        /*0028*/ 	.word	index@(_Z19precompute_twiddlesPN4cuda3std3__47complexIdEEj)
        /*002c*/ 	.word	0x00000028


	//----- nvinfo : EIATTR_REGCOUNT
	.align		4
.L_11:
        /*0030*/ 	.byte	0x04, 0x2f
        /*0032*/ 	.short	(.L_13 - .L_12)
	.align		4
.L_12:
        /*0034*/ 	.word	index@(_Z27precompute_inverse_twiddlesPN4cuda3std3__47complexIdEEj)
        /*0038*/ 	.word	0x0000001c


	//----- nvinfo : EIATTR_FRAME_SIZE
	.align		4
.L_13:
        /*003c*/ 	.byte	0x04, 0x11
        /*003e*/ 	.short	(.L_15 - .L_14)
	.align		4
.L_14:
        /*0040*/ 	.word	index@($_Z27precompute_inverse_twiddlesPN4cuda3std3__47complexIdEEj$__internal_trig_reduction_slowpathd)
        /*0044*/ 	.word	0x00000028


	//----- nvinfo : EIATTR_FRAME_SIZE
	.align		4
.L_15:
        /*0048*/ 	.byte	0x04, 0x11
        /*004a*/ 	.short	(.L_17 - .L_16)
	.align		4
.L_16:
        /*004c*/ 	.word	index@($__internal_1_$__cuda_sm20_div_rn_f64_full)
        /*0050*/ 	.word	0x00000028


	//----- nvinfo : EIATTR_FRAME_SIZE
	.align		4
.L_17:
        /*0054*/ 	.byte	0x04, 0x11
        /*0056*/ 	.short	(.L_19 - .L_18)
	.align		4
.L_18:
        /*0058*/ 	.word	index@(_Z27precompute_inverse_twiddlesPN4cuda3std3__47complexIdEEj)
        /*005c*/ 	.word	0x00000028


	//----- nvinfo : EIATTR_REGCOUNT
	.align		4
.L_19:
        /*0060*/ 	.byte	0x04, 0x2f
        /*0062*/ 	.short	(.L_21 - .L_20)
	.align		4
.L_20:
        /*0064*/ 	.word	index@(_Z16naive_dft_kernelPN4cuda3std3__47complexIdEES4_S4_j)
        /*0068*/ 	.word	0x00000020


	//----- nvinfo : EIATTR_FRAME_SIZE
	.align		4
.L_21:
        /*006c*/ 	.byte	0x04, 0x11
        /*006e*/ 	.short	(.L_23 - .L_22)
	.align		4
.L_22:
        /*0070*/ 	.word	index@($__internal_0_$__cuda_sm20_rem_u64)
        /*0074*/ 	.word	0x00000000


	//----- nvinfo : EIATTR_FRAME_SIZE
	.align		4
.L_23:
        /*0078*/ 	.byte	0x04, 0x11
        /*007a*/ 	.short	(.L_25 - .L_24)
	.align		4
.L_24:
        /*007c*/ 	.word	index@(_Z16naive_dft_kernelPN4cuda3std3__47complexIdEES4_S4_j)
        /*0080*/ 	.word	0x00000000


	//----- nvinfo : EIATTR_REGCOUNT
	.align		4
.L_25:
        /*0084*/ 	.byte	0x04, 0x2f
        /*0086*/ 	.short	(.L_27 - .L_26)
	.align		4
.L_26:
        /*0088*/ 	.word	index@(_Z10dft_kernelPN4cuda3std3__47complexIdEES4_S4_j)
        /*008c*/ 	.word	0x00000028


	//----- nvinfo : EIATTR_FRAME_SIZE
	.align		4
.L_27:
        /*0090*/ 	.byte	0x04, 0x11
        /*0092*/ 	.short	(.L_29 - .L_28)
	.align		4
.L_28:
        /*0094*/ 	.word	index@(_Z10dft_kernelPN4cuda3std3__47complexIdEES4_S4_j)
        /*0098*/ 	.word	0x00000000


	//----- nvinfo : EIATTR_REGCOUNT
	.align		4
.L_29:
        /*009c*/ 	.byte	0x04, 0x2f
        /*009e*/ 	.short	(.L_31 - .L_30)
	.align		4
.L_30:
        /*00a0*/ 	.word	index@(_Z31bit_reversal_permutation_kernelPN4cuda3std3__47complexIdEES4_jj)
        /*00a4*/ 	.word	0x0000000c


	//----- nvinfo : EIATTR_FRAME_SIZE
	.align		4
.L_31:
        /*00a8*/ 	.byte	0x04, 0x11
        /*00aa*/ 	.short	(.L_33 - .L_32)
	.align		4
.L_32:
        /*00ac*/ 	.word	index@(_Z31bit_reversal_permutation_kernelPN4cuda3std3__47complexIdEES4_jj)
        /*00b0*/ 	.word	0x00000000


	//----- nvinfo : EIATTR_REGCOUNT
	.align		4
.L_33:
        /*00b4*/ 	.byte	0x04, 0x2f
        /*00b6*/ 	.short	(.L_35 - .L_34)
	.align		4
.L_34:
        /*00b8*/ 	.word	index@(_Z16butterfly_kernelPN4cuda3std3__47complexIdEES4_jj)
        /*00bc*/ 	.word	0x00000024


	//----- nvinfo : EIATTR_FRAME_SIZE
	.align		4
.L_35:
        /*00c0*/ 	.byte	0x04, 0x11
        /*00c2*/ 	.short	(.L_37 - .L_36)
	.align		4
.L_36:
        /*00c4*/ 	.word	index@(_Z16butterfly_kernelPN4cuda3std3__47complexIdEES4_jj)
        /*00c8*/ 	.word	0x00000000


	//----- nvinfo : EIATTR_MIN_STACK_SIZE
	.align		4
.L_37:
        /*00cc*/ 	.byte	0x04, 0x12
        /*00ce*/ 	.short	(.L_39 - .L_38)
	.align		4
.L_38:
        /*00d0*/ 	.word	index@(_Z16butterfly_kernelPN4cuda3std3__47complexIdEES4_jj)
        /*00d4*/ 	.word	0x00000000


	//----- nvinfo : EIATTR_MIN_STACK_SIZE
	.align		4
.L_39:
        /*00d8*/ 	.byte	0x04, 0x12
        /*00da*/ 	.short	(.L_41 - .L_40)
	.align		4
.L_40:
        /*00dc*/ 	.word	index@(_Z31bit_reversal_permutation_kernelPN4cuda3std3__47complexIdEES4_jj)
        /*00e0*/ 	.word	0x00000000


	//----- nvinfo : EIATTR_MIN_STACK_SIZE
	.align		4
.L_41:
        /*00e4*/ 	.byte	0x04, 0x12
        /*00e6*/ 	.short	(.L_43 - .L_42)
	.align		4
.L_42:
        /*00e8*/ 	.word	index@(_Z10dft_kernelPN4cuda3std3__47complexIdEES4_S4_j)
        /*00ec*/ 	.word	0x00000000


	//----- nvinfo : EIATTR_MIN_STACK_SIZE
	.align		4
.L_43:
        /*00f0*/ 	.byte	0x04, 0x12
        /*00f2*/ 	.short	(.L_45 - .L_44)
	.align		4
.L_44:
        /*00f4*/ 	.word	index@(_Z16naive_dft_kernelPN4cuda3std3__47complexIdEES4_S4_j)
        /*00f8*/ 	.word	0x00000000


	//----- nvinfo : EIATTR_MIN_STACK_SIZE
	.align		4
.L_45:
        /*00fc*/ 	.byte	0x04, 0x12
        /*00fe*/ 	.short	(.L_47 - .L_46)
	.align		4
.L_46:
        /*0100*/ 	.word	index@(_Z27precompute_inverse_twiddlesPN4cuda3std3__47complexIdEEj)
        /*0104*/ 	.word	0x00000028


	//----- nvinfo : EIATTR_MIN_STACK_SIZE
	.align		4
.L_47:
        /*0108*/ 	.byte	0x04, 0x12
        /*010a*/ 	.short	(.L_49 - .L_48)
	.align		4
.L_48:
        /*010c*/ 	.word	index@(_Z19precompute_twiddlesPN4cuda3std3__47complexIdEEj)
        /*0110*/ 	.word	0x00000028
.L_49:


//--------------------- .nv.compat                --------------------------
	.section	.nv.compat,"",@"SHT_CUDA_COMPAT_INFO"
	.align	4
        /*0000*/ 	.byte	0x02, 0x09, 0x00, 0x00, 0x02, 0x02, 0x01, 0x00, 0x02, 0x05, 0x05, 0x00, 0x03, 0x07, 0x01, 0x01
        /*0010*/ 	.byte	0x02, 0x03, 0x00, 0x00, 0x02, 0x06, 0x01, 0x00, 0x04, 0x0b, 0x08, 0x00, 0x01, 0x00, 0x00, 0x00
        /*0020*/ 	.byte	0x00, 0x00, 0x00, 0x00


//--------------------- .nv.info._Z16butterfly_kernelPN4cuda3std3__47complexIdEES4_jj --------------------------
	.section	.nv.info._Z16butterfly_kernelPN4cuda3std3__47complexIdEES4_jj,"",@"SHT_CUDA_INFO"
	.sectionflags	@""
	.align	4


	//----- nvinfo : EIATTR_CUDA_API_VERSION
	.align		4
        /*0000*/ 	.byte	0x04, 0x37
        /*0002*/ 	.short	(.L_51 - .L_50)
.L_50:
        /*0004*/ 	.word	0x00000082


	//----- nvinfo : EIATTR_KPARAM_INFO
	.align		4
.L_51:
        /*0008*/ 	.byte	0x04, 0x17
        /*000a*/ 	.short	(.L_53 - .L_52)
.L_52:
        /*000c*/ 	.word	0x00000000
        /*0010*/ 	.short	0x0003
        /*0012*/ 	.short	0x0014
        /*0014*/ 	.byte	0x00, 0xf0, 0x11, 0x00


	//----- nvinfo : EIATTR_KPARAM_INFO
	.align		4
.L_53:
        /*0018*/ 	.byte	0x04, 0x17
        /*001a*/ 	.short	(.L_55 - .L_54)
.L_54:
        /*001c*/ 	.word	0x00000000
        /*0020*/ 	.short	0x0002
        /*0022*/ 	.short	0x0010
        /*0024*/ 	.byte	0x00, 0xf0, 0x11, 0x00


	//----- nvinfo : EIATTR_KPARAM_INFO
	.align		4
.L_55:
        /*0028*/ 	.byte	0x04, 0x17
        /*002a*/ 	.short	(.L_57 - .L_56)
.L_56:
        /*002c*/ 	.word	0x00000000
        /*0030*/ 	.short	0x0001
        /*0032*/ 	.short	0x0008
        /*0034*/ 	.byte	0x00, 0xf5, 0x21, 0x00


	//----- nvinfo : EIATTR_KPARAM_INFO
	.align		4
.L_57:
        /*0038*/ 	.byte	0x04, 0x17
        /*003a*/ 	.short	(.L_59 - .L_58)
.L_58:
        /*003c*/ 	.word	0x00000000
        /*0040*/ 	.short	0x0000
        /*0042*/ 	.short	0x0000
        /*0044*/ 	.byte	0x00, 0xf5, 0x21, 0x00


	//----- nvinfo : EIATTR_SPARSE_MMA_MASK
	.align		4
.L_59:
        /*0048*/ 	.byte	0x03, 0x50
        /*004a*/ 	.short	0x0000


	//----- nvinfo : EIATTR_MAXREG_COUNT
	.align		4
        /*004c*/ 	.byte	0x03, 0x1b
        /*004e*/ 	.short	0x00ff


	//----- nvinfo : EIATTR_MERCURY_ISA_VERSION
	.align		4
        /*0050*/ 	.byte	0x03, 0x5f
        /*0052*/ 	.short	0x0101


	//----- nvinfo : EIATTR_VRC_CTA_INIT_COUNT
	.align		4
        /*0054*/ 	.byte	0x02, 0x4a
	.zero		1
	.zero		1


	//----- nvinfo : EIATTR_EXIT_INSTR_OFFSETS
	.align		4
        /*0058*/ 	.byte	0x04, 0x1c
        /*005a*/ 	.short	(.L_61 - .L_60)


	//   ....[0]....
.L_60:
        /*005c*/ 	.word	0x00000080


	//   ....[1]....
        /*0060*/ 	.word	0x000007f0


	//----- nvinfo : EIATTR_CRS_STACK_SIZE
	.align		4
.L_61:
        /*0064*/ 	.byte	0x04, 0x1e
        /*0066*/ 	.short	(.L_63 - .L_62)
.L_62:
        /*0068*/ 	.word	0x00000000


	//----- nvinfo : EIATTR_CBANK_PARAM_SIZE
	.align		4
.L_63:
        /*006c*/ 	.byte	0x03, 0x19
        /*006e*/ 	.short	0x0018


	//----- nvinfo : EIATTR_PARAM_CBANK
	.align		4
        /*0070*/ 	.byte	0x04, 0x0a
        /*0072*/ 	.short	(.L_65 - .L_64)
	.align		4
.L_64:
        /*0074*/ 	.word	index@(.nv.constant0._Z16butterfly_kernelPN4cuda3std3__47complexIdEES4_jj)
        /*0078*/ 	.short	0x0380
        /*007a*/ 	.short	0x0018


	//----- nvinfo : EIATTR_SW_WAR
	.align		4
.L_65:
        /*007c*/ 	.byte	0x04, 0x36
        /*007e*/ 	.short	(.L_67 - .L_66)
.L_66:
        /*0080*/ 	.word	0x00000008
.L_67:


//--------------------- .nv.info._Z31bit_reversal_permutation_kernelPN4cuda3std3__47complexIdEES4_jj --------------------------
	.section	.nv.info._Z31bit_reversal_permutation_kernelPN4cuda3std3__47complexIdEES4_jj,"",@"SHT_CUDA_INFO"
	.sectionflags	@""
	.align	4


	//----- nvinfo : EIATTR_CUDA_API_VERSION
	.align		4
        /*0000*/ 	.byte	0x04, 0x37
        /*0002*/ 	.short	(.L_69 - .L_68)
.L_68:
        /*0004*/ 	.word	0x00000082


	//----- nvinfo : EIATTR_KPARAM_INFO
	.align		4
.L_69:
        /*0008*/ 	.byte	0x04, 0x17
        /*000a*/ 	.short	(.L_71 - .L_70)
.L_70:
        /*000c*/ 	.word	0x00000000
        /*0010*/ 	.short	0x0003
        /*0012*/ 	.short	0x0014
        /*0014*/ 	.byte	0x00, 0xf0, 0x11, 0x00


	//----- nvinfo : EIATTR_KPARAM_INFO
	.align		4
.L_71:
        /*0018*/ 	.byte	0x04, 0x17
        /*001a*/ 	.short	(.L_73 - .L_72)
.L_72:
        /*001c*/ 	.word	0x00000000
        /*0020*/ 	.short	0x0002
        /*0022*/ 	.short	0x0010
        /*0024*/ 	.byte	0x00, 0xf0, 0x11, 0x00


	//----- nvinfo : EIATTR_KPARAM_INFO
	.align		4
.L_73:
        /*0028*/ 	.byte	0x04, 0x17
        /*002a*/ 	.short	(.L_75 - .L_74)
.L_74:
        /*002c*/ 	.word	0x00000000
        /*0030*/ 	.short	0x0001
        /*0032*/ 	.short	0x0008
        /*0034*/ 	.byte	0x00, 0xf5, 0x21, 0x00


	//----- nvinfo : EIATTR_KPARAM_INFO
	.align		4
.L_75:
        /*0038*/ 	.byte	0x04, 0x17
        /*003a*/ 	.short	(.L_77 - .L_76)
.L_76:
        /*003c*/ 	.word	0x00000000
        /*0040*/ 	.short	0x0000
        /*0042*/ 	.short	0x0000
        /*0044*/ 	.byte	0x00, 0xf5, 0x21, 0x00


	//----- nvinfo : EIATTR_SPARSE_MMA_MASK
	.align		4
.L_77:
        /*0048*/ 	.byte	0x03, 0x50
        /*004a*/ 	.short	0x0000


	//----- nvinfo : EIATTR_MAXREG_COUNT
	.align		4
        /*004c*/ 	.byte	0x03, 0x1b
        /*004e*/ 	.short	0x00ff


	//----- nvinfo : EIATTR_MERCURY_ISA_VERSION
	.align		4
        /*0050*/ 	.byte	0x03, 0x5f
        /*0052*/ 	.short	0x0101


	//----- nvinfo : EIATTR_VRC_CTA_INIT_COUNT
	.align		4
        /*0054*/ 	.byte	0x02, 0x4a
	.zero		1
	.zero		1


	//----- nvinfo : EIATTR_EXIT_INSTR_OFFSETS
	.align		4
        /*0058*/ 	.byte	0x04, 0x1c
        /*005a*/ 	.short	(.L_79 - .L_78)


	//   ....[0]....
.L_78:
        /*005c*/ 	.word	0x00000070


	//   ....[1]....
        /*0060*/ 	.word	0x00000130


	//----- nvinfo : EIATTR_CBANK_PARAM_SIZE
	.align		4
.L_79:
        /*0064*/ 	.byte	0x03, 0x19
        /*0066*/ 	.short	0x0018


	//----- nvinfo : EIATTR_PARAM_CBANK
	.align		4
        /*0068*/ 	.byte	0x04, 0x0a
        /*006a*/ 	.short	(.L_81 - .L_80)
	.align		4
.L_80:
        /*006c*/ 	.word	index@(.nv.constant0._Z31bit_reversal_permutation_kernelPN4cuda3std3__47complexIdEES4_jj)
        /*0070*/ 	.short	0x0380
        /*0072*/ 	.short	0x0018


	//----- nvinfo : EIATTR_SW_WAR
	.align		4
.L_81:
        /*0074*/ 	.byte	0x04, 0x36
        /*0076*/ 	.short	(.L_83 - .L_82)
.L_82:
        /*0078*/ 	.word	0x00000008
.L_83:


//--------------------- .nv.info._Z10dft_kernelPN4cuda3std3__47complexIdEES4_S4_j --------------------------
	.section	.nv.info._Z10dft_kernelPN4cuda3std3__47complexIdEES4_S4_j,"",@"SHT_CUDA_INFO"
	.sectionflags	@""
	.align	4


	//----- nvinfo : EIATTR_CUDA_API_VERSION
	.align		4
        /*0000*/ 	.byte	0x04, 0x37
        /*0002*/ 	.short	(.L_85 - .L_84)
.L_84:
        /*0004*/ 	.word	0x00000082


	//----- nvinfo : EIATTR_KPARAM_INFO
	.align		4
.L_85:
        /*0008*/ 	.byte	0x04, 0x17
        /*000a*/ 	.short	(.L_87 - .L_86)
.L_86:
        /*000c*/ 	.word	0x00000000
        /*0010*/ 	.short	0x0003
        /*0012*/ 	.short	0x0018
        /*0014*/ 	.byte	0x00, 0xf0, 0x11, 0x00


	//----- nvinfo : EIATTR_KPARAM_INFO
	.align		4
.L_87:
        /*0018*/ 	.byte	0x04, 0x17
        /*001a*/ 	.short	(.L_89 - .L_88)
.L_88:
        /*001c*/ 	.word	0x00000000
        /*0020*/ 	.short	0x0002
        /*0022*/ 	.short	0x0010
        /*0024*/ 	.byte	0x00, 0xf5, 0x21, 0x00


	//----- nvinfo : EIATTR_KPARAM_INFO
	.align		4
.L_89:
        /*0028*/ 	.byte	0x04, 0x17
        /*002a*/ 	.short	(.L_91 - .L_90)
.L_90:
        /*002c*/ 	.word	0x00000000
        /*0030*/ 	.short	0x0001
        /*0032*/ 	.short	0x0008
        /*0034*/ 	.byte	0x00, 0xf5, 0x21, 0x00


	//----- nvinfo : EIATTR_KPARAM_INFO
	.align		4
.L_91:
        /*0038*/ 	.byte	0x04, 0x17
        /*003a*/ 	.short	(.L_93 - .L_92)
.L_92:
        /*003c*/ 	.word	0x00000000
        /*0040*/ 	.short	0x0000
        /*0042*/ 	.short	0x0000
        /*0044*/ 	.byte	0x00, 0xf5, 0x21, 0x00


	//----- nvinfo : EIATTR_SPARSE_MMA_MASK
	.align		4
.L_93:
        /*0048*/ 	.byte	0x03, 0x50
        /*004a*/ 	.short	0x0000


	//----- nvinfo : EIATTR_MAXREG_COUNT
	.align		4
        /*004c*/ 	.byte	0x03, 0x1b
        /*004e*/ 	.short	0x00ff


	//----- nvinfo : EIATTR_NUM_BARRIERS
	.align		4
        /*0050*/ 	.byte	0x02, 0x4c
        /*0052*/ 	.byte	0x01
	.zero		1


	//----- nvinfo : EIATTR_MERCURY_ISA_VERSION
	.align		4
        /*0054*/ 	.byte	0x03, 0x5f
        /*0056*/ 	.short	0x0101


	//----- nvinfo : EIATTR_VRC_CTA_INIT_COUNT
	.align		4
        /*0058*/ 	.byte	0x02, 0x4a
	.zero		1
	.zero		1


	//----- nvinfo : EIATTR_EXIT_INSTR_OFFSETS
	.align		4
        /*005c*/ 	.byte	0x04, 0x1c
        /*005e*/ 	.short	(.L_95 - .L_94)


	//   ....[0]....
.L_94:
        /*0060*/ 	.word	0x00000a80


	//   ....[1]....
        /*0064*/ 	.word	0x00000ac0


	//----- nvinfo : EIATTR_CRS_STACK_SIZE
	.align		4
.L_95:
        /*0068*/ 	.byte	0x04, 0x1e
        /*006a*/ 	.short	(.L_97 - .L_96)
.L_96:
        /*006c*/ 	.word	0x00000000


	//----- nvinfo : EIATTR_CBANK_PARAM_SIZE
	.align		4
.L_97:
        /*0070*/ 	.byte	0x03, 0x19
        /*0072*/ 	.short	0x001c


	//----- nvinfo : EIATTR_PARAM_CBANK
	.align		4
        /*0074*/ 	.byte	0x04, 0x0a
        /*0076*/ 	.short	(.L_99 - .L_98)
	.align		4
.L_98:
        /*0078*/ 	.word	index@(.nv.constant0._Z10dft_kernelPN4cuda3std3__47complexIdEES4_S4_j)
        /*007c*/ 	.short	0x0380
        /*007e*/ 	.short	0x001c


	//----- nvinfo : EIATTR_SW_WAR
	.align		4
.L_99:
        /*0080*/ 	.byte	0x04, 0x36
        /*0082*/ 	.short	(.L_101 - .L_100)
.L_100:
        /*0084*/ 	.word	0x00000008
.L_101:


//--------------------- .nv.info._Z16naive_dft_kernelPN4cuda3std3__47complexIdEES4_S4_j --------------------------
	.section	.nv.info._Z16naive_dft_kernelPN4cuda3std3__47complexIdEES4_S4_j,"",@"SHT_CUDA_INFO"
	.sectionflags	@""
	.align	4


	//----- nvinfo : EIATTR_CUDA_API_VERSION
	.align		4
        /*0000*/ 	.byte	0x04, 0x37
        /*0002*/ 	.short	(.L_103 - .L_102)
.L_102:
        /*0004*/ 	.word	0x00000082


	//----- nvinfo : EIATTR_KPARAM_INFO
	.align		4
.L_103:
        /*0008*/ 	.byte	0x04, 0x17
        /*000a*/ 	.short	(.L_105 - .L_104)
.L_104:
        /*000c*/ 	.word	0x00000000
        /*0010*/ 	.short	0x0003
        /*0012*/ 	.short	0x0018
        /*0014*/ 	.byte	0x00, 0xf0, 0x11, 0x00


	//----- nvinfo : EIATTR_KPARAM_INFO
	.align		4
.L_105:
        /*0018*/ 	.byte	0x04, 0x17
        /*001a*/ 	.short	(.L_107 - .L_106)
.L_106:
        /*001c*/ 	.word	0x00000000
        /*0020*/ 	.short	0x0002
        /*0022*/ 	.short	0x0010
        /*0024*/ 	.byte	0x00, 0xf5, 0x21, 0x00


	//----- nvinfo : EIATTR_KPARAM_INFO
	.align		4
.L_107:
        /*0028*/ 	.byte	0x04, 0x17
        /*002a*/ 	.short	(.L_109 - .L_108)
.L_108:
        /*002c*/ 	.word	0x00000000
        /*0030*/ 	.short	0x0001
        /*0032*/ 	.short	0x0008
        /*0034*/ 	.byte	0x00, 0xf5, 0x21, 0x00


	//----- nvinfo : EIATTR_KPARAM_INFO
	.align		4
.L_109:
        /*0038*/ 	.byte	0x04, 0x17
        /*003a*/ 	.short	(.L_111 - .L_110)
.L_110:
        /*003c*/ 	.word	0x00000000
        /*0040*/ 	.short	0x0000
        /*0042*/ 	.short	0x0000
        /*0044*/ 	.byte	0x00, 0xf5, 0x21, 0x00


	//----- nvinfo : EIATTR_SPARSE_MMA_MASK
	.align		4
.L_111:
        /*0048*/ 	.byte	0x03, 0x50
        /*004a*/ 	.short	0x0000


	//----- nvinfo : EIATTR_MAXREG_COUNT
	.align		4
        /*004c*/ 	.byte	0x03, 0x1b
        /*004e*/ 	.short	0x00ff


	//----- nvinfo : EIATTR_MERCURY_ISA_VERSION
	.align		4
        /*0050*/ 	.byte	0x03, 0x5f
        /*0052*/ 	.short	0x0101


	//----- nvinfo : EIATTR_VRC_CTA_INIT_COUNT
	.align		4
        /*0054*/ 	.byte	0x02, 0x4a
	.zero		1
	.zero		1


	//----- nvinfo : EIATTR_EXIT_INSTR_OFFSETS
	.align		4
        /*0058*/ 	.byte	0x04, 0x1c
        /*005a*/ 	.short	(.L_113 - .L_112)


	//   ....[0]....
.L_112:
        /*005c*/ 	.word	0x00000070


	//   ....[1]....
        /*0060*/ 	.word	0x00000970


	//----- nvinfo : EIATTR_CRS_STACK_SIZE
	.align		4
.L_113:
        /*0064*/ 	.byte	0x04, 0x1e
        /*0066*/ 	.short	(.L_115 - .L_114)
.L_114:
        /*0068*/ 	.word	0x00000000


	//----- nvinfo : EIATTR_CBANK_PARAM_SIZE
	.align		4
.L_115:
        /*006c*/ 	.byte	0x03, 0x19
        /*006e*/ 	.short	0x001c


	//----- nvinfo : EIATTR_PARAM_CBANK
	.align		4
        /*0070*/ 	.byte	0x04, 0x0a
        /*0072*/ 	.short	(.L_117 - .L_116)
	.align		4
.L_116:
        /*0074*/ 	.word	index@(.nv.constant0._Z16naive_dft_kernelPN4cuda3std3__47complexIdEES4_S4_j)
        /*0078*/ 	.short	0x0380
        /*007a*/ 	.short	0x001c


	//----- nvinfo : EIATTR_SW_WAR
	.align		4
.L_117:
        /*007c*/ 	.byte	0x04, 0x36
        /*007e*/ 	.short	(.L_119 - .L_118)
.L_118:
        /*0080*/ 	.word	0x00000008
.L_119:


//--------------------- .nv.info._Z27precompute_inverse_twiddlesPN4cuda3std3__47complexIdEEj --------------------------
	.section	.nv.info._Z27precompute_inverse_twiddlesPN4cuda3std3__47complexIdEEj,"",@"SHT_CUDA_INFO"
	.sectionflags	@""
	.align	4


	//----- nvinfo : EIATTR_CUDA_API_VERSION
	.align		4
        /*0000*/ 	.byte	0x04, 0x37
        /*0002*/ 	.short	(.L_121 - .L_120)
.L_120:
        /*0004*/ 	.word	0x00000082


	//----- nvinfo : EIATTR_KPARAM_INFO
	.align		4
.L_121:
        /*0008*/ 	.byte	0x04, 0x17
        /*000a*/ 	.short	(.L_123 - .L_122)
.L_122:
        /*000c*/ 	.word	0x00000000
        /*0010*/ 	.short	0x0001
        /*0012*/ 	.short	0x0008
        /*0014*/ 	.byte	0x00, 0xf0, 0x11, 0x00


	//----- nvinfo : EIATTR_KPARAM_INFO
	.align		4
.L_123:
        /*0018*/ 	.byte	0x04, 0x17
        /*001a*/ 	.short	(.L_125 - .L_124)
.L_124:
        /*001c*/ 	.word	0x00000000
        /*0020*/ 	.short	0x0000
        /*0022*/ 	.short	0x0000
        /*0024*/ 	.byte	0x00, 0xf5, 0x21, 0x00


	//----- nvinfo : EIATTR_SPARSE_MMA_MASK
	.align		4
.L_125:
        /*0028*/ 	.byte	0x03, 0x50
        /*002a*/ 	.short	0x0000


	//----- nvinfo : EIATTR_MAXREG_COUNT
	.align		4
        /*002c*/ 	.byte	0x03, 0x1b
        /*002e*/ 	.short	0x00ff


	//----- nvinfo : EIATTR_MERCURY_ISA_VERSION
	.align		4
        /*0030*/ 	.byte	0x03, 0x5f
        /*0032*/ 	.short	0x0101


	//----- nvinfo : EIATTR_VRC_CTA_INIT_COUNT
	.align		4
        /*0034*/ 	.byte	0x02, 0x4a
	.zero		1
	.zero		1


	//----- nvinfo : EIATTR_EXIT_INSTR_OFFSETS
	.align		4
        /*0038*/ 	.byte	0x04, 0x1c
        /*003a*/ 	.short	(.L_127 - .L_126)


	//   ....[0]....
.L_126:
        /*003c*/ 	.word	0x00000080


	//   ....[1]....
        /*0040*/ 	.word	0x00000970


	//----- nvinfo : EIATTR_CRS_STACK_SIZE
	.align		4
.L_127:
        /*0044*/ 	.byte	0x04, 0x1e
        /*0046*/ 	.short	(.L_129 - .L_128)
.L_128:
        /*0048*/ 	.word	0x00000000


	//----- nvinfo : EIATTR_CBANK_PARAM_SIZE
	.align		4
.L_129:
        /*004c*/ 	.byte	0x03, 0x19
        /*004e*/ 	.short	0x000c


	//----- nvinfo : EIATTR_PARAM_CBANK
	.align		4
        /*0050*/ 	.byte	0x04, 0x0a
        /*0052*/ 	.short	(.L_131 - .L_130)
	.align		4
.L_130:
        /*0054*/ 	.word	index@(.nv.constant0._Z27precompute_inverse_twiddlesPN4cuda3std3__47complexIdEEj)
        /*0058*/ 	.short	0x0380
        /*005a*/ 	.short	0x000c


	//----- nvinfo : EIATTR_SW_WAR
	.align		4
.L_131:
        /*005c*/ 	.byte	0x04, 0x36
        /*005e*/ 	.short	(.L_133 - .L_132)
.L_132:
        /*0060*/ 	.word	0x00000008
.L_133:


//--------------------- .nv.info._Z19precompute_twiddlesPN4cuda3std3__47complexIdEEj --------------------------
	.section	.nv.info._Z19precompute_twiddlesPN4cuda3std3__47complexIdEEj,"",@"SHT_CUDA_INFO"
	.sectionflags	@""
	.align	4


	//----- nvinfo : EIATTR_CUDA_API_VERSION
	.align		4
        /*0000*/ 	.byte	0x04, 0x37
        /*0002*/ 	.short	(.L_135 - .L_134)
.L_134:
        /*0004*/ 	.word	0x00000082


	//----- nvinfo : EIATTR_KPARAM_INFO
	.align		4
.L_135:
        /*0008*/ 	.byte	0x04, 0x17
        /*000a*/ 	.short	(.L_137 - .L_136)
.L_136:
        /*000c*/ 	.word	0x00000000
        /*0010*/ 	.short	0x0001
        /*0012*/ 	.short	0x0008
        /*0014*/ 	.byte	0x00, 0xf0, 0x11, 0x00


	//----- nvinfo : EIATTR_KPARAM_INFO
	.align		4
.L_137:
        /*0018*/ 	.byte	0x04, 0x17
        /*001a*/ 	.short	(.L_139 - .L_138)
.L_138:
        /*001c*/ 	.word	0x00000000
        /*0020*/ 	.short	0x0000
        /*0022*/ 	.short	0x0000
        /*0024*/ 	.byte	0x00, 0xf5, 0x21, 0x00


	//----- nvinfo : EIATTR_SPARSE_MMA_MASK
	.align		4
.L_139:
        /*0028*/ 	.byte	0x03, 0x50
        /*002a*/ 	.short	0x0000


	//----- nvinfo : EIATTR_MAXREG_COUNT
	.align		4
        /*002c*/ 	.byte	0x03, 0x1b
        /*002e*/ 	.short	0x00ff


	//----- nvinfo : EIATTR_MERCURY_ISA_VERSION
	.align		4
        /*0030*/ 	.byte	0x03, 0x5f
        /*0032*/ 	.short	0x0101


	//----- nvinfo : EIATTR_VRC_CTA_INIT_COUNT
	.align		4
        /*0034*/ 	.byte	0x02, 0x4a
	.zero		1
	.zero		1


	//----- nvinfo : EIATTR_EXIT_INSTR_OFFSETS
	.align		4
        /*0038*/ 	.byte	0x04, 0x1c
        /*003a*/ 	.short	(.L_141 - .L_140)


	//   ....[0]....
.L_140:
        /*003c*/ 	.word	0x00000080


	//   ....[1]....
        /*0040*/ 	.word	0x00000970


	//----- nvinfo : EIATTR_CRS_STACK_SIZE
	.align		4
.L_141:
        /*0044*/ 	.byte	0x04, 0x1e
        /*0046*/ 	.short	(.L_143 - .L_142)
.L_142:
        /*0048*/ 	.word	0x00000000


	//----- nvinfo : EIATTR_CBANK_PARAM_SIZE
	.align		4
.L_143:
        /*004c*/ 	.byte	0x03, 0x19
        /*004e*/ 	.short	0x000c


	//----- nvinfo : EIATTR_PARAM_CBANK
	.align		4
        /*0050*/ 	.byte	0x04, 0x0a
        /*0052*/ 	.short	(.L_145 - .L_144)
	.align		4
.L_144:
        /*0054*/ 	.word	index@(.nv.constant0._Z19precompute_twiddlesPN4cuda3std3__47complexIdEEj)
        /*0058*/ 	.short	0x0380
        /*005a*/ 	.short	0x000c


	//----- nvinfo : EIATTR_SW_WAR
	.align		4
.L_145:
        /*005c*/ 	.byte	0x04, 0x36
        /*005e*/ 	.short	(.L_147 - .L_146)
.L_146:
        /*0060*/ 	.word	0x00000008
.L_147:


//--------------------- .nv.callgraph             --------------------------
	.section	.nv.callgraph,"",@"SHT_CUDA_CALLGRAPH"
	.align	4
	.sectionentsize	8
	.align		4
        /*0000*/ 	.word	0x00000000
	.align		4
        /*0004*/ 	.word	0xffffffff
	.align		4
        /*0008*/ 	.word	0x00000000
	.align		4
        /*000c*/ 	.word	0xfffffffe
	.align		4
        /*0010*/ 	.word	0x00000000
	.align		4
        /*0014*/ 	.word	0xfffffffd
	.align		4
        /*0018*/ 	.word	0x00000000
	.align		4
        /*001c*/ 	.word	0xfffffffc


//--------------------- .nv.constant4             --------------------------
	.section	.nv.constant4,"a",@progbits
	.align	8
	.align		8
.nv.constant4:
        /*0000*/ 	.dword	_ZN34_INTERNAL_4c08ec7c_4_k_cu_bb7f21284cuda3std6ranges3__45__cpo4swapE
	.align		8
        /*0008*/ 	.dword	_ZN34_INTERNAL_4c08ec7c_4_k_cu_bb7f21284cuda3std6ranges3__45__cpo9iter_moveE
	.align		8
        /*0010*/ 	.dword	__cudart_i2opi_d
	.align		8
        /*0018*/ 	.dword	__cudart_sin_cos_coeffs


//--------------------- .text._Z16butterfly_kernelPN4cuda3std3__47complexIdEES4_jj --------------------------
	.section	.text._Z16butterfly_kernelPN4cuda3std3__47complexIdEES4_jj,"ax",@progbits
	.align	128
        .global         _Z16butterfly_kernelPN4cuda3std3__47complexIdEES4_jj
        .type           _Z16butterfly_kernelPN4cuda3std3__47complexIdEES4_jj,@function
        .size           _Z16butterfly_kernelPN4cuda3std3__47complexIdEES4_jj,(.L_x_85 - _Z16butterfly_kernelPN4cuda3std3__47complexIdEES4_jj)
        .other          _Z16butterfly_kernelPN4cuda3std3__47complexIdEES4_jj,@"STO_CUDA_ENTRY STV_DEFAULT"
_Z16butterfly_kernelPN4cuda3std3__47complexIdEES4_jj:
.text._Z16butterfly_kernelPN4cuda3std3__47complexIdEES4_jj:
[----:B------:R-:W-:Y:S01]  /*0000*/  LDC R1, c[0x0][0x37c] ;  /* 0x0000df00ff017b82 */ /* 0x000fe20000000800 */
[----:B------:R-:W0:Y:S01]  /*0010*/  S2R R0, SR_CTAID.X ;  /* 0x0000000000007919 */ /* 0x000e220000002500 */
[----:B------:R-:W1:Y:S01]  /*0020*/  LDCU UR7, c[0x0][0x390] ;  /* 0x00007200ff0777ac */ /* 0x000e620008000800 */
[----:B------:R-:W0:Y:S01]  /*0030*/  S2R R3, SR_TID.X ;  /* 0x0000000000037919 */ /* 0x000e220000002100 */
[----:B------:R-:W0:Y:S01]  /*0040*/  LDCU UR5, c[0x0][0x360] ;  /* 0x00006c00ff0577ac */ /* 0x000e220008000800 */
[----:B-1----:R-:W-:Y:S01]  /*0050*/  USHF.R.U32.HI UR4, URZ, 0x1, UR7 ;  /* 0x00000001ff047899 */ /* 0x002fe20008011607 */
[----:B0-----:R-:W-:-:S05]  /*0060*/  IMAD R0, R0, UR5, R3 ;  /* 0x0000000500007c24 */ /* 0x001fca000f8e0203 */
[----:B------:R-:W-:-:S13]  /*0070*/  ISETP.GE.U32.AND P0, PT, R0, UR4, PT ;  /* 0x0000000400007c0c */ /* 0x000fda000bf06070 */
[----:B------:R-:W-:Y:S05]  /*0080*/  @P0 EXIT ;  /* 0x000000000000094d */ /* 0x000fea0003800000 */
[----:B------:R-:W0:Y:S01]  /*0090*/  LDCU UR9, c[0x0][0x394] ;  /* 0x00007280ff0977ac */ /* 0x000e220008000800 */
[----:B------:R-:W1:Y:S01]  /*00a0*/  LDC.64 R12, c[0x0][0x388] ;  /* 0x0000e200ff0c7b82 */ /* 0x000e620000000a00 */
[----:B------:R-:W-:Y:S01]  /*00b0*/  UMOV UR4, 0x1 ;  /* 0x0000000100047882 */ /* 0x000fe20000000000 */
[----:B------:R-:W-:-:S06]  /*00c0*/  UMOV UR5, 0x2 ;  /* 0x0000000200057882 */ /* 0x000fcc0000000000 */
[----:B------:R-:W2:Y:S01]  /*00d0*/  LDC.64 R26, c[0x0][0x380] ;  /* 0x0000e000ff1a7b82 */ /* 0x000ea20000000a00 */
[----:B0-----:R-:W-:Y:S02]  /*00e0*/  USHF.L.U32 UR4, UR4, UR9, URZ ;  /* 0x0000000904047299 */ /* 0x001fe400080006ff */
[----:B------:R-:W-:Y:S01]  /*00f0*/  SHF.R.U32.HI R2, RZ, UR9, R0 ;  /* 0x00000009ff027c19 */ /* 0x000fe20008011600 */
[----:B------:R-:W-:Y:S02]  /*0100*/  UIADD3 UR6, UPT, UPT, UR9, 0x1, URZ ;  /* 0x0000000109067890 */ /* 0x000fe4000fffe0ff */
[----:B------:R-:W-:Y:S02]  /*0110*/  UIADD3 UR8, UPT, UPT, UR4, -0x1, URZ ;  /* 0xffffffff04087890 */ /* 0x000fe4000fffe0ff */
[----:B------:R-:W-:Y:S02]  /*0120*/  USHF.L.U32 UR5, UR5, UR9, URZ ;  /* 0x0000000905057299 */ /* 0x000fe400080006ff */
[----:B------:R-:W-:-:S02]  /*0130*/  USHF.R.U32.HI UR6, URZ, UR6, UR7 ;  /* 0x00000006ff067299 */ /* 0x000fc40008011607 */
[----:B------:R-:W-:-:S05]  /*0140*/  LOP3.LUT R3, R0, UR8, RZ, 0xc0, !PT ;  /* 0x0000000800037c12 */ /* 0x000fca000f8ec0ff */
[----:B------:R-:W0:Y:S01]  /*0150*/  LDCU.64 UR8, c[0x0][0x358] ;  /* 0x00006b00ff0877ac */ /* 0x000e220008000a00 */
[----:B------:R-:W-:Y:S02]  /*0160*/  IMAD R5, R2, UR5, R3 ;  /* 0x0000000502057c24 */ /* 0x000fe4000f8e0203 */
[----:B------:R-:W-:Y:S02]  /*0170*/  IMAD R3, R3, UR6, RZ ;  /* 0x0000000603037c24 */ /* 0x000fe4000f8e02ff */
[----:B------:R-:W-:Y:S02]  /*0180*/  VIADD R29, R5, UR4 ;  /* 0x00000004051d7c36 */ /* 0x000fe40008000000 */
[----:B-1----:R-:W-:-:S04]  /*0190*/  IMAD.WIDE.U32 R12, R3, 0x10, R12 ;  /* 0x00000010030c7825 */ /* 0x002fc800078e000c */
[--C-:B--2---:R-:W-:Y:S02]  /*01a0*/  IMAD.WIDE.U32 R28, R29, 0x10, R26.reuse ;  /* 0x000000101d1c7825 */ /* 0x104fe400078e001a */
[----:B0-----:R-:W2:Y:S04]  /*01b0*/  LDG.E.128 R12, desc[UR8][R12.64] ;  /* 0x000000080c0c7981 */ /* 0x001ea8000c1e1d00 */
[----:B------:R-:W2:Y:S01]  /*01c0*/  LDG.E.128 R8, desc[UR8][R28.64] ;  /* 0x000000081c087981 */ /* 0x000ea2000c1e1d00 */
[----:B------:R-:W-:-:S05]  /*01d0*/  IMAD.WIDE.U32 R26, R5, 0x10, R26 ;  /* 0x00000010051a7825 */ /* 0x000fca00078e001a */
[----:B------:R0:W5:Y:S01]  /*01e0*/  LDG.E.128 R4, desc[UR8][R26.64] ;  /* 0x000000081a047981 */ /* 0x000162000c1e1d00 */
[----:B------:R-:W-:Y:S01]  /*01f0*/  BSSY.RECONVERGENT B0, `(.L_x_0) ;  /* 0x0000058000007945 */ /* 0x000fe20003800200 */
[----:B--2---:R-:W-:Y:S02]  /*0200*/  DMUL R24, R8, R14 ;  /* 0x0000000e08187228 */ /* 0x004fe40000000000 */
[-C--:B------:R-:W-:Y:S02]  /*0210*/  DMUL R22, R10, R12.reuse ;  /* 0x0000000c0a167228 */ /* 0x080fe40000000000 */
[----:B------:R-:W-:Y:S02]  /*0220*/  DMUL R20, R8, R12 ;  /* 0x0000000c08147228 */ /* 0x000fe40000000000 */
[----:B------:R-:W-:-:S04]  /*0230*/  DMUL R18, R10, R14 ;  /* 0x0000000e0a127228 */ /* 0x000fc80000000000 */
[----:B------:R-:W-:-:S04]  /*0240*/  DADD R16, R24, R22 ;  /* 0x0000000018107229 */ /* 0x000fc80000000016 */
[----:B------:R-:W-:-:S04]  /*0250*/  DADD R2, R20, -R18 ;  /* 0x0000000014027229 */ /* 0x000fc80000000812 */
[----:B------:R-:W-:-:S06]  /*0260*/  DSETP.NAN.AND P0, PT, R16, R16, PT ;  /* 0x000000101000722a */ /* 0x000fcc0003f08000 */
[----:B------:R-:W-:-:S14]  /*0270*/  DSETP.NUM.OR P0, PT, R2, R2, !P0 ;  /* 0x000000020200722a */ /* 0x000fdc0004707400 */
[----:B0-----:R-:W-:Y:S05]  /*0280*/  @P0 BRA `(.L_x_1) ;  /* 0x0000000400380947 */ /* 0x001fea0003800000 */
[----:B------:R-:W-:Y:S01]  /*0290*/  DSETP.NEU.AND P0, PT, |R8|, +INF , PT ;  /* 0x7ff000000800742a */ /* 0x000fe20003f0d200 */
[----:B------:R-:W-:Y:S04]  /*02a0*/  BSSY.RECONVERGENT B1, `(.L_x_2) ;  /* 0x000001a000017945 */ /* 0x000fe80003800200 */
[----:B------:R-:W-:Y:S01]  /*02b0*/  BSSY.RELIABLE B2, `(.L_x_3) ;  /* 0x0000009000027945 */ /* 0x000fe20003800100 */
[----:B------:R-:W-:Y:S02]  /*02c0*/  IMAD.MOV.U32 R30, RZ, RZ, 0x0 ;  /* 0x00000000ff1e7424 */ /* 0x000fe400078e00ff */
[----:B------:R-:W-:-:S06]  /*02d0*/  IMAD.MOV.U32 R31, RZ, RZ, 0x3ff00000 ;  /* 0x3ff00000ff1f7424 */ /* 0x000fcc00078e00ff */
[----:B------:R-:W-:Y:S05]  /*02e0*/  @!P0 BRA `(.L_x_4) ;  /* 0x0000000000148947 */ /* 0x000fea0003800000 */
[----:B------:R-:W-:Y:S01]  /*02f0*/  DSETP.NEU.AND P1, PT, |R10|, +INF , PT ;  /* 0x7ff000000a00742a */ /* 0x000fe20003f2d200 */
[----:B------:R-:W-:-:S13]  /*0300*/  PLOP3.LUT P0, PT, PT, PT, PT, 0x80, 0x8 ;  /* 0x000000000008781c */ /* 0x000fda0003f0f070 */
[----:B------:R-:W-:Y:S05]  /*0310*/  @P1 BREAK.RELIABLE B2 ;  /* 0x0000000000021942 */ /* 0x000fea0003800100 */
[----:B------:R-:W-:Y:S05]  /*0320*/  @P1 BRA `(.L_x_5) ;  /* 0x0000000000441947 */ /* 0x000fea0003800000 */
[----:B------:R-:W-:-:S07]  /*0330*/  CS2R R30, SRZ ;  /* 0x00000000001e7805 */ /* 0x000fce000001ff00 */
.L_x_4:
[----:B------:R-:W-:Y:S05]  /*0340*/  BSYNC.RELIABLE B2 ;  /* 0x0000000000027941 */ /* 0x000fea0003800100 */
.L_x_3:
[----:B------:R-:W-:Y:S01]  /*0350*/  DSETP.NEU.AND P3, PT, |R10|, +INF , PT ;  /* 0x7ff000000a00742a */ /* 0x000fe20003f6d200 */
[----:B------:R-:W-:Y:S01]  /*0360*/  LOP3.LUT R9, R31, 0x80000000, R9, 0xb8, !PT ;  /* 0x800000001f097812 */ /* 0x000fe200078eb809 */
[----:B------:R-:W-:Y:S01]  /*0370*/  DSETP.NAN.AND P1, PT, R12, R12, PT ;  /* 0x0000000c0c00722a */ /* 0x000fe20003f28000 */
[----:B------:R-:W-:Y:S01]  /*0380*/  LOP3.LUT R31, RZ, 0x80000000, R13, 0xb8, !PT ;  /* 0x80000000ff1f7812 */ /* 0x000fe200078eb80d */
[----:B------:R-:W-:Y:S01]  /*0390*/  DSETP.NAN.AND P2, PT, R14, R14, PT ;  /* 0x0000000e0e00722a */ /* 0x000fe20003f48000 */
[----:B------:R-:W-:Y:S01]  /*03a0*/  LOP3.LUT R33, RZ, 0x80000000, R15, 0xb8, !PT ;  /* 0x80000000ff217812 */ /* 0x000fe200078eb80f */
[----:B------:R-:W-:Y:S01]  /*03b0*/  IMAD.MOV.U32 R8, RZ, RZ, R30 ;  /* 0x000000ffff087224 */ /* 0x000fe200078e001e */
[----:B------:R-:W-:Y:S02]  /*03c0*/  FSEL R10, RZ, 1.875, P3 ;  /* 0x3ff00000ff0a7808 */ /* 0x000fe40001800000 */
[----:B------:R-:W-:Y:S02]  /*03d0*/  PLOP3.LUT P0, PT, PT, PT, PT, 0x8, 0x80 ;  /* 0x000000000080781c */ /* 0x000fe40003f0e170 */
[----:B------:R-:W-:Y:S01]  /*03e0*/  LOP3.LUT R11, R10, 0x80000000, R11, 0xb8, !PT ;  /* 0x800000000a0b7812 */ /* 0x000fe200078eb80b */
[----:B------:R-:W-:Y:S01]  /*03f0*/  IMAD.MOV.U32 R10, RZ, RZ, RZ ;  /* 0x000000ffff0a7224 */ /* 0x000fe200078e00ff */
[----:B------:R-:W-:-:S02]  /*0400*/  FSEL R13, R13, R31, !P1 ;  /* 0x0000001f0d0d7208 */ /* 0x000fc40004800000 */
[----:B------:R-:W-:Y:S02]  /*0410*/  FSEL R12, R12, RZ, !P1 ;  /* 0x000000ff0c0c7208 */ /* 0x000fe40004800000 */
[----:B------:R-:W-:Y:S02]  /*0420*/  FSEL R15, R15, R33, !P2 ;  /* 0x000000210f0f7208 */ /* 0x000fe40005000000 */
[----:B------:R-:W-:-:S07]  /*0430*/  FSEL R14, R14, RZ, !P2 ;  /* 0x000000ff0e0e7208 */ /* 0x000fce0005000000 */
.L_x_5:
[----:B------:R-:W-:Y:S05]  /*0440*/  BSYNC.RECONVERGENT B1 ;  /* 0x0000000000017941 */ /* 0x000fea0003800200 */
.L_x_2:
[----:B------:R-:W-:Y:S01]  /*0450*/  DSETP.NEU.AND P1, PT, |R12|, +INF , PT ;  /* 0x7ff000000c00742a */ /* 0x000fe20003f2d200 */
[----:B------:R-:W-:Y:S02]  /*0460*/  IMAD.MOV.U32 R30, RZ, RZ, 0x0 ;  /* 0x00000000ff1e7424 */ /* 0x000fe400078e00ff */
[----:B------:R-:W-:-:S11]  /*0470*/  IMAD.MOV.U32 R31, RZ, RZ, 0x3ff00000 ;  /* 0x3ff00000ff1f7424 */ /* 0x000fd600078e00ff */
[----:B------:R-:W-:Y:S05]  /*0480*/  @!P1 BRA `(.L_x_6) ;  /* 0x00000000000c9947 */ /* 0x000fea0003800000 */
[----:B------:R-:W-:-:S14]  /*0490*/  DSETP.NEU.AND P1, PT, |R14|, +INF , PT ;  /* 0x7ff000000e00742a */ /* 0x000fdc0003f2d200 */
[----:B------:R-:W-:Y:S05]  /*04a0*/  @P1 BRA `(.L_x_7) ;  /* 0x0000000000401947 */ /* 0x000fea0003800000 */
[----:B------:R-:W-:-:S07]  /*04b0*/  CS2R R30, SRZ ;  /* 0x00000000001e7805 */ /* 0x000fce000001ff00 */
.L_x_6:
[----:B------:R-:W-:Y:S01]  /*04c0*/  DSETP.NAN.AND P0, PT, R8, R8, PT ;  /* 0x000000080800722a */ /* 0x000fe20003f08000 */
[----:B------:R-:W-:Y:S01]  /*04d0*/  LOP3.LUT R3, RZ, 0x80000000, R9, 0xb8, !PT ;  /* 0x80000000ff037812 */ /* 0x000fe200078eb809 */
[----:B------:R-:W-:Y:S01]  /*04e0*/  DSETP.NEU.AND P2, PT, |R14|, +INF , PT ;  /* 0x7ff000000e00742a */ /* 0x000fe20003f4d200 */
[----:B------:R-:W-:Y:S01]  /*04f0*/  LOP3.LUT R17, RZ, 0x80000000, R11, 0xb8, !PT ;  /* 0x80000000ff117812 */ /* 0x000fe200078eb80b */
[----:B------:R-:W-:Y:S01]  /*0500*/  DSETP.NAN.AND P1, PT, R10, R10, PT ;  /* 0x0000000a0a00722a */ /* 0x000fe20003f28000 */
[----:B------:R-:W-:Y:S01]  /*0510*/  LOP3.LUT R13, R31, 0x80000000, R13, 0xb8, !PT ;  /* 0x800000001f0d7812 */ /* 0x000fe200078eb80d */
[----:B------:R-:W-:Y:S01]  /*0520*/  IMAD.MOV.U32 R12, RZ, RZ, R30 ;  /* 0x000000ffff0c7224 */ /* 0x000fe200078e001e */
[----:B------:R-:W-:Y:S01]  /*0530*/  FSEL R9, R9, R3, !P0 ;  /* 0x0000000309097208 */ /* 0x000fe20004000000 */
[----:B------:R-:W-:Y:S01]  /*0540*/  IMAD.MOV.U32 R14, RZ, RZ, RZ ;  /* 0x000000ffff0e7224 */ /* 0x000fe200078e00ff */
[----:B------:R-:W-:Y:S02]  /*0550*/  FSEL R3, RZ, 1.875, P2 ;  /* 0x3ff00000ff037808 */ /* 0x000fe40001000000 */
[----:B------:R-:W-:-:S02]  /*0560*/  FSEL R8, R8, RZ, !P0 ;  /* 0x000000ff08087208 */ /* 0x000fc40004000000 */
[----:B------:R-:W-:Y:S02]  /*0570*/  FSEL R11, R11, R17, !P1 ;  /* 0x000000110b0b7208 */ /* 0x000fe40004800000 */
[----:B------:R-:W-:Y:S02]  /*0580*/  FSEL R10, R10, RZ, !P1 ;  /* 0x000000ff0a0a7208 */ /* 0x000fe40004800000 */
[----:B------:R-:W-:Y:S01]  /*0590*/  LOP3.LUT R15, R3, 0x80000000, R15, 0xb8, !PT ;  /* 0x80000000030f7812 */ /* 0x000fe200078eb80f */
[----:B------:R-:W-:Y:S06]  /*05a0*/  BRA `(.L_x_8) ;  /* 0x0000000000587947 */ /* 0x000fec0003800000 */
.L_x_7:
[----:B------:R-:W-:Y:S05]  /*05b0*/  @!P0 BRA `(.L_x_8) ;  /* 0x0000000000548947 */ /* 0x000fea0003800000 */
[----:B------:R-:W-:Y:S02]  /*05c0*/  DSETP.NEU.AND P0, PT, |R18|, +INF , PT ;  /* 0x7ff000001200742a */ /* 0x000fe40003f0d200 */
[----:B------:R-:W-:-:S04]  /*05d0*/  DSETP.NEU.AND P1, PT, |R22|, +INF , PT ;  /* 0x7ff000001600742a */ /* 0x000fc80003f2d200 */
[----:B------:R-:W-:-:S06]  /*05e0*/  DSETP.NEU.AND P0, PT, |R20|, +INF , P0 ;  /* 0x7ff000001400742a */ /* 0x000fcc000070d200 */
[----:B------:R-:W-:-:S14]  /*05f0*/  DSETP.NEU.AND P0, PT, |R24|, +INF , P0 ;  /* 0x7ff000001800742a */ /* 0x000fdc000070d200 */
[----:B------:R-:W-:Y:S05]  /*0600*/  @P0 BRA P1, `(.L_x_1) ;  /* 0x0000000000580947 */ /* 0x000fea0000800000 */
[----:B------:R-:W-:Y:S01]  /*0610*/  DSETP.NAN.AND P0, PT, R8, R8, PT ;  /* 0x000000080800722a */ /* 0x000fe20003f08000 */
[----:B------:R-:W-:Y:S01]  /*0620*/  LOP3.LUT R3, RZ, 0x80000000, R9, 0xb8, !PT ;  /* 0x80000000ff037812 */ /* 0x000fe200078eb809 */
[----:B------:R-:W-:Y:S01]  /*0630*/  DSETP.NAN.AND P1, PT, R10, R10, PT ;  /* 0x0000000a0a00722a */ /* 0x000fe20003f28000 */
[----:B------:R-:W-:Y:S01]  /*0640*/  LOP3.LUT R17, RZ, 0x80000000, R13, 0xb8, !PT ;  /* 0x80000000ff117812 */ /* 0x000fe200078eb80d */
[----:B------:R-:W-:Y:S01]  /*0650*/  DSETP.NAN.AND P2, PT, R14, R14, PT ;  /* 0x0000000e0e00722a */ /* 0x000fe20003f48000 */
[----:B------:R-:W-:Y:S02]  /*0660*/  LOP3.LUT R19, RZ, 0x80000000, R15, 0xb8, !PT ;  /* 0x80000000ff137812 */ /* 0x000fe400078eb80f */
[----:B------:R-:W-:Y:S02]  /*0670*/  FSEL R9, R9, R3, !P0 ;  /* 0x0000000309097208 */ /* 0x000fe40004000000 */
[----:B------:R-:W-:Y:S01]  /*0680*/  FSEL R8, R8, RZ, !P0 ;  /* 0x000000ff08087208 */ /* 0x000fe20004000000 */
[----:B------:R-:W-:Y:S01]  /*0690*/  DSETP.NAN.AND P0, PT, R12, R12, PT ;  /* 0x0000000c0c00722a */ /* 0x000fe20003f08000 */
[----:B------:R-:W-:-:S02]  /*06a0*/  LOP3.LUT R3, RZ, 0x80000000, R11, 0xb8, !PT ;  /* 0x80000000ff037812 */ /* 0x000fc400078eb80b */
[----:B------:R-:W-:Y:S02]  /*06b0*/  FSEL R10, R10, RZ, !P1 ;  /* 0x000000ff0a0a7208 */ /* 0x000fe40004800000 */
[----:B------:R-:W-:Y:S02]  /*06c0*/  FSEL R11, R11, R3, !P1 ;  /* 0x000000030b0b7208 */ /* 0x000fe40004800000 */
[----:B------:R-:W-:Y:S02]  /*06d0*/  FSEL R13, R13, R17, !P0 ;  /* 0x000000110d0d7208 */ /* 0x000fe40004000000 */
[----:B------:R-:W-:Y:S02]  /*06e0*/  FSEL R12, R12, RZ, !P0 ;  /* 0x000000ff0c0c7208 */ /* 0x000fe40004000000 */
[----:B------:R-:W-:Y:S02]  /*06f0*/  FSEL R15, R15, R19, !P2 ;  /* 0x000000130f0f7208 */ /* 0x000fe40005000000 */
[----:B------:R-:W-:-:S07]  /*0700*/  FSEL R14, R14, RZ, !P2 ;  /* 0x000000ff0e0e7208 */ /* 0x000fce0005000000 */
.L_x_8:
[C---:B------:R-:W-:Y:S02]  /*0710*/  DMUL R2, R14.reuse, R10 ;  /* 0x0000000a0e027228 */ /* 0x040fe40000000000 */
[----:B------:R-:W-:-:S06]  /*0720*/  DMUL R14, R14, R8 ;  /* 0x000000080e0e7228 */ /* 0x000fcc0000000000 */
[C---:B------:R-:W-:Y:S02]  /*0730*/  DFMA R2, R12.reuse, R8, -R2 ;  /* 0x000000080c02722b */ /* 0x040fe40000000802 */
[----:B------:R-:W-:-:S06]  /*0740*/  DFMA R14, R12, R10, R14 ;  /* 0x0000000a0c0e722b */ /* 0x000fcc000000000e */
[----:B------:R-:W-:Y:S02]  /*0750*/  DMUL R2, R2, +INF ;  /* 0x7ff0000002027828 */ /* 0x000fe40000000000 */
[----:B------:R-:W-:-:S11]  /*0760*/  DMUL R16, R14, +INF ;  /* 0x7ff000000e107828 */ /* 0x000fd60000000000 */
.L_x_1:
[----:B------:R-:W-:Y:S05]  /*0770*/  BSYNC.RECONVERGENT B0 ;  /* 0x0000000000007941 */ /* 0x000fea0003800200 */
.L_x_0:
[----:B------:R-:W-:Y:S05]  /*0780*/  WARPSYNC.ALL ;  /* 0x0000000000007948 */ /* 0x000fea0003800000 */
[----:B-----5:R-:W-:Y:S02]  /*0790*/  DADD R8, R4, R2 ;  /* 0x0000000004087229 */ /* 0x020fe40000000002 */
[----:B------:R-:W-:Y:S02]  /*07a0*/  DADD R10, R6, R16 ;  /* 0x00000000060a7229 */ /* 0x000fe40000000010 */
[----:B------:R-:W-:Y:S02]  /*07b0*/  DADD R4, R4, -R2 ;  /* 0x0000000004047229 */ /* 0x000fe40000000802 */
[----:B------:R-:W-:-:S03]  /*07c0*/  DADD R6, R6, -R16 ;  /* 0x0000000006067229 */ /* 0x000fc60000000810 */
[----:B------:R-:W-:Y:S04]  /*07d0*/  STG.E.128 desc[UR8][R26.64], R8 ;  /* 0x000000081a007986 */ /* 0x000fe8000c101d08 */
[----:B------:R-:W-:Y:S01]  /*07e0*/  STG.E.128 desc[UR8][R28.64], R4 ;  /* 0x000000041c007986 */ /* 0x000fe2000c101d08 */
[----:B------:R-:W-:Y:S05]  /*07f0*/  EXIT ;  /* 0x000000000000794d */ /* 0x000fea0003800000 */
.L_x_9:
[----:B------:R-:W-:-:S00]  /*0800*/  BRA `(.L_x_9) ;  /* 0xfffffffc00fc7947 */ /* 0x000fc0000383ffff */
[----:B------:R-:W-:-:S00]  /*0810*/  NOP ;  /* 0x0000000000007918 */ /* 0x000fc00000000000 */
        /* <DEDUP_REMOVED lines=14> */
.L_x_85:


//--------------------- .text._Z31bit_reversal_permutation_kernelPN4cuda3std3__47complexIdEES4_jj --------------------------
	.section	.text._Z31bit_reversal_permutation_kernelPN4cuda3std3__47complexIdEES4_jj,"ax",@progbits
	.align	128
        .global         _Z31bit_reversal_permutation_kernelPN4cuda3std3__47complexIdEES4_jj
        .type           _Z31bit_reversal_permutation_kernelPN4cuda3std3__47complexIdEES4_jj,@function
        .size           _Z31bit_reversal_permutation_kernelPN4cuda3std3__47complexIdEES4_jj,(.L_x_86 - _Z31bit_reversal_permutation_kernelPN4cuda3std3__47complexIdEES4_jj)
        .other          _Z31bit_reversal_permutation_kernelPN4cuda3std3__47complexIdEES4_jj,@"STO_CUDA_ENTRY STV_DEFAULT"
_Z31bit_reversal_permutation_kernelPN4cuda3std3__47complexIdEES4_jj:
.text._Z31bit_reversal_permutation_kernelPN4cuda3std3__47complexIdEES4_jj:
[----:B------:R-:W-:Y:S01]  /*0000*/  LDC R1, c[0x0][0x37c] ;  /* 0x0000df00ff017b82 */ /* 0x000fe20000000800 */
[----:B------:R-:W0:Y:S01]  /*0010*/  S2R R9, SR_CTAID.X ;  /* 0x0000000000097919 */ /* 0x000e220000002500 */
[----:B------:R-:W0:Y:S01]  /*0020*/  LDCU UR4, c[0x0][0x360] ;  /* 0x00006c00ff0477ac */ /* 0x000e220008000800 */
[----:B------:R-:W0:Y:S01]  /*0030*/  S2R R0, SR_TID.X ;  /* 0x0000000000007919 */ /* 0x000e220000002100 */
[----:B------:R-:W1:Y:S01]  /*0040*/  LDCU UR5, c[0x0][0x390] ;  /* 0x00007200ff0577ac */ /* 0x000e620008000800 */
[----:B0-----:R-:W-:-:S05]  /*0050*/  IMAD R9, R9, UR4, R0 ;  /* 0x0000000409097c24 */ /* 0x001fca000f8e0200 */
[----:B-1----:R-:W-:-:S13]  /*0060*/  ISETP.GE.U32.AND P0, PT, R9, UR5, PT ;  /* 0x0000000509007c0c */ /* 0x002fda000bf06070 */
[----:B------:R-:W-:Y:S05]  /*0070*/  @P0 EXIT ;  /* 0x000000000000094d */ /* 0x000fea0003800000 */
[----:B------:R-:W0:Y:S01]  /*0080*/  LDCU UR4, c[0x0][0x394] ;  /* 0x00007280ff0477ac */ /* 0x000e220008000800 */
[----:B------:R-:W1:Y:S01]  /*0090*/  LDC.64 R4, c[0x0][0x380] ;  /* 0x0000e000ff047b82 */ /* 0x000e620000000a00 */
[----:B------:R-:W2:Y:S01]  /*00a0*/  BREV R0, R9 ;  /* 0x0000000900007301 */ /* 0x000ea20000000000 */
[----:B------:R-:W3:Y:S01]  /*00b0*/  LDCU.64 UR6, c[0x0][0x358] ;  /* 0x00006b00ff0677ac */ /* 0x000ee20008000a00 */
[----:B0-----:R-:W-:-:S06]  /*00c0*/  UIADD3 UR4, UPT, UPT, -UR4, 0x20, URZ ;  /* 0x0000002004047890 */ /* 0x001fcc000fffe1ff */
[----:B--2---:R-:W-:-:S05]  /*00d0*/  SHF.R.U32.HI R3, RZ, UR4, R0 ;  /* 0x00000004ff037c19 */ /* 0x004fca0008011600 */
[----:B-1----:R-:W-:Y:S02]  /*00e0*/  IMAD.WIDE.U32 R4, R3, 0x10, R4 ;  /* 0x0000001003047825 */ /* 0x002fe400078e0004 */
[----:B------:R-:W0:Y:S04]  /*00f0*/  LDC.64 R2, c[0x0][0x388] ;  /* 0x0000e200ff027b82 */ /* 0x000e280000000a00 */
[----:B---3--:R-:W2:Y:S01]  /*0100*/  LDG.E.128 R4, desc[UR6][R4.64] ;  /* 0x0000000604047981 */ /* 0x008ea2000c1e1d00 */
[----:B0-----:R-:W-:-:S05]  /*0110*/  IMAD.WIDE.U32 R2, R9, 0x10, R2 ;  /* 0x0000001009027825 */ /* 0x001fca00078e0002 */
[----:B--2---:R-:W-:Y:S01]  /*0120*/  STG.E.128 desc[UR6][R2.64], R4 ;  /* 0x0000000402007986 */ /* 0x004fe2000c101d06 */
[----:B------:R-:W-:Y:S05]  /*0130*/  EXIT ;  /* 0x000000000000794d */ /* 0x000fea0003800000 */
.L_x_10:
        /* <DEDUP_REMOVED lines=12> */
.L_x_86:


//--------------------- .text._Z10dft_kernelPN4cuda3std3__47complexIdEES4_S4_j --------------------------
	.section	.text._Z10dft_kernelPN4cuda3std3__47complexIdEES4_S4_j,"ax",@progbits
	.align	128
        .global         _Z10dft_kernelPN4cuda3std3__47complexIdEES4_S4_j
        .type           _Z10dft_kernelPN4cuda3std3__47complexIdEES4_S4_j,@function
        .size           _Z10dft_kernelPN4cuda3std3__47complexIdEES4_S4_j,(.L_x_87 - _Z10dft_kernelPN4cuda3std3__47complexIdEES4_S4_j)
        .other          _Z10dft_kernelPN4cuda3std3__47complexIdEES4_S4_j,@"STO_CUDA_ENTRY STV_DEFAULT"
_Z10dft_kernelPN4cuda3std3__47complexIdEES4_S4_j:
.text._Z10dft_kernelPN4cuda3std3__47complexIdEES4_S4_j:
[----:B------:R-:W-:Y:S01]  /*0000*/  LDC R1, c[0x0][0x37c] ;  /* 0x0000df00ff017b82 */ /* 0x000fe20000000800 */
[----:B------:R-:W0:Y:S01]  /*0010*/  LDCU UR7, c[0x0][0x398] ;  /* 0x00007300ff0777ac */ /* 0x000e220008000800 */
[----:B------:R-:W1:Y:S06]  /*0020*/  S2R R35, SR_TID.X ;  /* 0x0000000000237919 */ /* 0x000e6c0000002100 */
[----:B------:R-:W1:Y:S01]  /*0030*/  S2UR UR6, SR_CTAID.X ;  /* 0x00000000000679c3 */ /* 0x000e620000002500 */
[----:B------:R-:W-:Y:S01]  /*0040*/  CS2R R10, SRZ ;  /* 0x00000000000a7805 */ /* 0x000fe2000001ff00 */
[----:B------:R-:W2:Y:S01]  /*0050*/  LDCU.64 UR4, c[0x0][0x358] ;  /* 0x00006b00ff0477ac */ /* 0x000ea20008000a00 */
[----:B------:R-:W-:-:S05]  /*0060*/  CS2R R8, SRZ ;  /* 0x0000000000087805 */ /* 0x000fca000001ff00 */
[----:B------:R-:W1:Y:S01]  /*0070*/  LDC R34, c[0x0][0x360] ;  /* 0x0000d800ff227b82 */ /* 0x000e620000000800 */
[----:B0-----:R-:W-:-:S05]  /*0080*/  IMAD.U32 R33, RZ, RZ, UR7 ;  /* 0x00000007ff217e24 */ /* 0x001fca000f8e00ff */
[----:B------:R-:W-:Y:S01]  /*0090*/  ISETP.NE.AND P0, PT, R33, RZ, PT ;  /* 0x000000ff2100720c */ /* 0x000fe20003f05270 */
[----:B-1----:R-:W-:-:S12]  /*00a0*/  IMAD R32, R34, UR6, R35 ;  /* 0x0000000622207c24 */ /* 0x002fd8000f8e0223 */
[----:B--2---:R-:W-:Y:S05]  /*00b0*/  @!P0 BRA `(.L_x_11) ;  /* 0x00000008006c8947 */ /* 0x004fea0003800000 */
[----:B------:R-:W-:Y:S01]  /*00c0*/  BSSY.RECONVERGENT B0, `(.L_x_11) ;  /* 0x000009a000007945 */ /* 0x000fe20003800200 */
[----:B------:R-:W-:Y:S01]  /*00d0*/  IMAD.MOV.U32 R7, RZ, RZ, RZ ;  /* 0x000000ffff077224 */ /* 0x000fe200078e00ff */
[----:B------:R-:W-:Y:S02]  /*00e0*/  CS2R R8, SRZ ;  /* 0x0000000000087805 */ /* 0x000fe4000001ff00 */
[----:B------:R-:W-:Y:S01]  /*00f0*/  CS2R R10, SRZ ;  /* 0x00000000000a7805 */ /* 0x000fe2000001ff00 */
[----:B------:R-:W0:Y:S06]  /*0100*/  LDCU UR7, c[0x0][0x398] ;  /* 0x00007300ff0777ac */ /* 0x000e2c0008000800 */
.L_x_24:
[----:B-1----:R-:W1:Y:S01]  /*0110*/  LDCU UR6, c[0x0][0x398] ;  /* 0x00007300ff0677ac */ /* 0x002e620008000800 */
[----:B------:R-:W-:Y:S01]  /*0120*/  IMAD.IADD R0, R35, 0x1, R7 ;  /* 0x0000000123007824 */ /* 0x000fe200078e0207 */
[----:B------:R-:W-:Y:S02]  /*0130*/  CS2R R14, SRZ ;  /* 0x00000000000e7805 */ /* 0x000fe4000001ff00 */
[----:B------:R-:W-:Y:S01]  /*0140*/  CS2R R12, SRZ ;  /* 0x00000000000c7805 */ /* 0x000fe2000001ff00 */
[----:B-1----:R-:W-:-:S05]  /*0150*/  IMAD.U32 R33, RZ, RZ, UR6 ;  /* 0x00000006ff217e24 */ /* 0x002fca000f8e00ff */
[----:B------:R-:W-:-:S13]  /*0160*/  ISETP.GE.U32.AND P0, PT, R0, R33, PT ;  /* 0x000000210000720c */ /* 0x000fda0003f06070 */
[----:B------:R-:W1:Y:S02]  /*0170*/  @!P0 LDC.64 R2, c[0x0][0x380] ;  /* 0x0000e000ff028b82 */ /* 0x000e640000000a00 */
[----:B-1----:R-:W-:-:S05]  /*0180*/  @!P0 IMAD.WIDE.U32 R2, R0, 0x10, R2 ;  /* 0x0000001000028825 */ /* 0x002fca00078e0002 */
[----:B------:R-:W2:Y:S01]  /*0190*/  @!P0 LDG.E.128 R12, desc[UR4][R2.64] ;  /* 0x00000004020c8981 */ /* 0x000ea2000c1e1d00 */
[----:B------:R-:W-:Y:S01]  /*01a0*/  MOV R0, 0x400 ;  /* 0x0000040000007802 */ /* 0x000fe20000000f00 */
[----:B------:R-:W-:Y:S01]  /*01b0*/  BSSY.RECONVERGENT B1, `(.L_x_12) ;  /* 0x0000086000017945 */ /* 0x000fe20003800200 */
[----:B------:R-:W-:Y:S01]  /*01c0*/  ISETP.GE.U32.AND P0, PT, R32, R33, PT ;  /* 0x000000212000720c */ /* 0x000fe20003f06070 */
[----:B------:R-:W1:Y:S02]  /*01d0*/  S2R R5, SR_CgaCtaId ;  /* 0x0000000000057919 */ /* 0x000e640000008800 */
[----:B-1----:R-:W-:-:S05]  /*01e0*/  LEA R5, R5, R0, 0x18 ;  /* 0x0000000005057211 */ /* 0x002fca00078ec0ff */
[----:B------:R-:W-:-:S05]  /*01f0*/  IMAD R17, R35, 0x10, R5 ;  /* 0x0000001023117824 */ /* 0x000fca00078e0205 */
[----:B--2---:R1:W-:Y:S01]  /*0200*/  STS.128 [R17], R12 ;  /* 0x0000000c11007388 */ /* 0x0043e20000000c00 */
[----:B------:R-:W-:Y:S06]  /*0210*/  BAR.SYNC.DEFER_BLOCKING 0x0 ;  /* 0x0000000000007b1d */ /* 0x000fec0000010000 */
[----:B------:R-:W-:Y:S05]  /*0220*/  @P0 BRA `(.L_x_13) ;  /* 0x0000000400f80947 */ /* 0x000fea0003800000 */
[----:B------:R-:W2:Y:S01]  /*0230*/  I2F.U32.RP R0, R33 ;  /* 0x0000002100007306 */ /* 0x000ea20000209000 */
[----:B------:R-:W-:Y:S02]  /*0240*/  ISETP.NE.U32.AND P1, PT, R33, RZ, PT ;  /* 0x000000ff2100720c */ /* 0x000fe40003f25070 */
[----:B------:R-:W-:-:S05]  /*0250*/  LOP3.LUT R4, RZ, R33, RZ, 0x33, !PT ;  /* 0x00000021ff047212 */ /* 0x000fca00078e33ff */
[----:B--2---:R-:W1:Y:S02]  /*0260*/  MUFU.RCP R0, R0 ;  /* 0x0000000000007308 */ /* 0x004e640000001000 */
[----:B-1----:R-:W-:Y:S02]  /*0270*/  VIADD R12, R0, 0xffffffe ;  /* 0x0ffffffe000c7836 */ /* 0x002fe40000000000 */
[----:B------:R-:W-:-:S04]  /*0280*/  IMAD.MOV.U32 R0, RZ, RZ, R7 ;  /* 0x000000ffff007224 */ /* 0x000fc800078e0007 */
[----:B------:R-:W1:Y:S02]  /*0290*/  F2I.FTZ.U32.TRUNC.NTZ R3, R12 ;  /* 0x0000000c00037305 */ /* 0x000e64000021f000 */
[----:B-1----:R-:W-:-:S04]  /*02a0*/  IMAD.MOV R2, RZ, RZ, -R3 ;  /* 0x000000ffff027224 */ /* 0x002fc800078e0a03 */
[----:B------:R-:W-:Y:S02]  /*02b0*/  IMAD R13, R2, R33, RZ ;  /* 0x00000021020d7224 */ /* 0x000fe400078e02ff */
[----:B------:R-:W-:-:S04]  /*02c0*/  IMAD.MOV.U32 R2, RZ, RZ, RZ ;  /* 0x000000ffff027224 */ /* 0x000fc800078e00ff */
[----:B------:R-:W-:-:S04]  /*02d0*/  IMAD.HI.U32 R6, R3, R13, R2 ;  /* 0x0000000d03067227 */ /* 0x000fc800078e0002 */
[----:B------:R-:W-:-:S07]  /*02e0*/  IMAD R3, R32, R7, RZ ;  /* 0x0000000720037224 */ /* 0x000fce00078e02ff */
.L_x_23:
[----:B------:R-:W-:Y:S01]  /*02f0*/  IMAD.HI.U32 R12, R6, R3, RZ ;  /* 0x00000003060c7227 */ /* 0x000fe200078e00ff */
[----:B------:R-:W1:Y:S03]  /*0300*/  LDS.128 R16, [R5] ;  /* 0x0000000005107984 */ /* 0x000e660000000c00 */
[----:B0-----:R-:W-:Y:S02]  /*0310*/  IMAD.U32 R33, RZ, RZ, UR7 ;  /* 0x00000007ff217e24 */ /* 0x001fe4000f8e00ff */
[----:B------:R-:W-:-:S04]  /*0320*/  IMAD.MOV R12, RZ, RZ, -R12 ;  /* 0x000000ffff0c7224 */ /* 0x000fc800078e0a0c */
[----:B------:R-:W-:Y:S02]  /*0330*/  IMAD R14, R33, R12, R3 ;  /* 0x0000000c210e7224 */ /* 0x000fe400078e0203 */
[----:B------:R-:W0:Y:S03]  /*0340*/  LDC.64 R12, c[0x0][0x390] ;  /* 0x0000e400ff0c7b82 */ /* 0x000e260000000a00 */
[----:B------:R-:W-:-:S13]  /*0350*/  ISETP.GE.U32.AND P0, PT, R14, R33, PT ;  /* 0x000000210e00720c */ /* 0x000fda0003f06070 */
[----:B------:R-:W-:-:S05]  /*0360*/  @P0 IMAD.IADD R14, R14, 0x1, -R33 ;  /* 0x000000010e0e0824 */ /* 0x000fca00078e0a21 */
[----:B------:R-:W-:-:S13]  /*0370*/  ISETP.GE.U32.AND P0, PT, R14, R33, PT ;  /* 0x000000210e00720c */ /* 0x000fda0003f06070 */
[----:B------:R-:W-:-:S05]  /*0380*/  @P0 IMAD.IADD R14, R14, 0x1, -R33 ;  /* 0x000000010e0e0824 */ /* 0x000fca00078e0a21 */
[----:B------:R-:W-:-:S05]  /*0390*/  SEL R15, R4, R14, !P1 ;  /* 0x0000000e040f7207 */ /* 0x000fca0004800000 */
[----:B0-----:R-:W-:-:S06]  /*03a0*/  IMAD.WIDE.U32 R12, R15, 0x10, R12 ;  /* 0x000000100f0c7825 */ /* 0x001fcc00078e000c */
[----:B------:R-:W1:Y:S01]  /*03b0*/  LDG.E.128 R12, desc[UR4][R12.64] ;  /* 0x000000040c0c7981 */ /* 0x000e62000c1e1d00 */
[----:B------:R-:W-:Y:S01]  /*03c0*/  BSSY.RECONVERGENT B2, `(.L_x_14) ;  /* 0x000005b000027945 */ /* 0x000fe20003800200 */
[----:B-1----:R-:W-:Y:S02]  /*03d0*/  DMUL R30, R16, R14 ;  /* 0x0000000e101e7228 */ /* 0x002fe40000000000 */
[-C--:B------:R-:W-:Y:S02]  /*03e0*/  DMUL R28, R18, R12.reuse ;  /* 0x0000000c121c7228 */ /* 0x080fe40000000000 */
[----:B------:R-:W-:Y:S02]  /*03f0*/  DMUL R26, R16, R12 ;  /* 0x0000000c101a7228 */ /* 0x000fe40000000000 */
[----:B------:R-:W-:-:S04]  /*0400*/  DMUL R22, R18, R14 ;  /* 0x0000000e12167228 */ /* 0x000fc80000000000 */
[----:B------:R-:W-:-:S04]  /*0410*/  DADD R24, R30, R28 ;  /* 0x000000001e187229 */ /* 0x000fc8000000001c */
[----:B------:R-:W-:-:S04]  /*0420*/  DADD R20, R26, -R22 ;  /* 0x000000001a147229 */ /* 0x000fc80000000816 */
[----:B------:R-:W-:-:S06]  /*0430*/  DSETP.NAN.AND P0, PT, R24, R24, PT ;  /* 0x000000181800722a */ /* 0x000fcc0003f08000 */
[----:B------:R-:W-:-:S14]  /*0440*/  DSETP.NUM.OR P0, PT, R20, R20, !P0 ;  /* 0x000000141400722a */ /* 0x000fdc0004707400 */
[----:B------:R-:W-:Y:S05]  /*0450*/  @P0 BRA `(.L_x_15) ;  /* 0x0000000400440947 */ /* 0x000fea0003800000 */
[----:B------:R-:W-:Y:S01]  /*0460*/  DSETP.NEU.AND P0, PT, |R16|, +INF , PT ;  /* 0x7ff000001000742a */ /* 0x000fe20003f0d200 */
[----:B------:R-:W-:Y:S04]  /*0470*/  BSSY.RECONVERGENT B3, `(.L_x_16) ;  /* 0x000001d000037945 */ /* 0x000fe80003800200 */
[----:B------:R-:W-:Y:S01]  /*0480*/  BSSY.RELIABLE B4, `(.L_x_17) ;  /* 0x000000b000047945 */ /* 0x000fe20003800100 */
[----:B------:R-:W-:Y:S02]  /*0490*/  IMAD.MOV.U32 R36, RZ, RZ, R14 ;  /* 0x000000ffff247224 */ /* 0x000fe400078e000e */
[----:B------:R-:W-:Y:S02]  /*04a0*/  IMAD.MOV.U32 R37, RZ, RZ, R15 ;  /* 0x000000ffff257224 */ /* 0x000fe400078e000f */
[----:B------:R-:W-:-:S02]  /*04b0*/  IMAD.MOV.U32 R14, RZ, RZ, 0x0 ;  /* 0x00000000ff0e7424 */ /* 0x000fc400078e00ff */
[----:B------:R-:W-:Y:S02]  /*04c0*/  IMAD.MOV.U32 R15, RZ, RZ, 0x3ff00000 ;  /* 0x3ff00000ff0f7424 */ /* 0x000fe400078e00ff */
[----:B------:R-:W-:Y:S05]  /*04d0*/  @!P0 BRA `(.L_x_18) ;  /* 0x0000000000148947 */ /* 0x000fea0003800000 */
[----:B------:R-:W-:Y:S01]  /*04e0*/  DSETP.NEU.AND P2, PT, |R18|, +INF , PT ;  /* 0x7ff000001200742a */ /* 0x000fe20003f4d200 */
[----:B------:R-:W-:-:S13]  /*04f0*/  PLOP3.LUT P0, PT, PT, PT, PT, 0x80, 0x8 ;  /* 0x000000000008781c */ /* 0x000fda0003f0f070 */
[----:B------:R-:W-:Y:S05]  /*0500*/  @P2 BREAK.RELIABLE B4 ;  /* 0x0000000000042942 */ /* 0x000fea0003800100 */
[----:B------:R-:W-:Y:S05]  /*0510*/  @P2 BRA `(.L_x_19) ;  /* 0x0000000000482947 */ /* 0x000fea0003800000 */
[----:B------:R-:W-:-:S07]  /*0520*/  CS2R R14, SRZ ;  /* 0x00000000000e7805 */ /* 0x000fce000001ff00 */
.L_x_18:
[----:B------:R-:W-:Y:S05]  /*0530*/  BSYNC.RELIABLE B4 ;  /* 0x0000000000047941 */ /* 0x000fea0003800100 */
.L_x_17:
[----:B------:R-:W-:Y:S01]  /*0540*/  DSETP.NEU.AND P0, PT, |R18|, +INF , PT ;  /* 0x7ff000001200742a */ /* 0x000fe20003f0d200 */
[----:B------:R-:W-:Y:S01]  /*0550*/  LOP3.LUT R17, R15, 0x80000000, R17, 0xb8, !PT ;  /* 0x800000000f117812 */ /* 0x000fe200078eb811 */
[----:B------:R-:W-:Y:S02]  /*0560*/  IMAD.MOV.U32 R16, RZ, RZ, R14 ;  /* 0x000000ffff107224 */ /* 0x000fe400078e000e */
[----:B------:R-:W-:Y:S02]  /*0570*/  IMAD.MOV.U32 R18, RZ, RZ, RZ ;  /* 0x000000ffff127224 */ /* 0x000fe400078e00ff */
[----:B------:R-:W-:Y:S01]  /*0580*/  FSEL R15, RZ, 1.875, P0 ;  /* 0x3ff00000ff0f7808 */ /* 0x000fe20000000000 */
[----:B------:R-:W-:-:S03]  /*0590*/  DSETP.NAN.AND P0, PT, R12, R12, PT ;  /* 0x0000000c0c00722a */ /* 0x000fc60003f08000 */
[----:B------:R-:W-:Y:S02]  /*05a0*/  LOP3.LUT R19, R15, 0x80000000, R19, 0xb8, !PT ;  /* 0x800000000f137812 */ /* 0x000fe400078eb813 */
[----:B------:R-:W-:Y:S02]  /*05b0*/  LOP3.LUT R15, RZ, 0x80000000, R13, 0xb8, !PT ;  /* 0x80000000ff0f7812 */ /* 0x000fe400078eb80d */
[----:B------:R-:W-:Y:S02]  /*05c0*/  FSEL R12, R12, RZ, !P0 ;  /* 0x000000ff0c0c7208 */ /* 0x000fe40004000000 */
[----:B------:R-:W-:Y:S01]  /*05d0*/  FSEL R15, R13, R15, !P0 ;  /* 0x0000000f0d0f7208 */ /* 0x000fe20004000000 */
[----:B------:R-:W-:Y:S01]  /*05e0*/  DSETP.NAN.AND P0, PT, R36, R36, PT ;  /* 0x000000242400722a */ /* 0x000fe20003f08000 */
[----:B------:R-:W-:-:S05]  /*05f0*/  LOP3.LUT R13, RZ, 0x80000000, R37, 0xb8, !PT ;  /* 0x80000000ff0d7812 */ /* 0x000fca00078eb825 */
[----:B------:R-:W-:Y:S02]  /*0600*/  FSEL R36, R36, RZ, !P0 ;  /* 0x000000ff24247208 */ /* 0x000fe40004000000 */
[----:B------:R-:W-:Y:S01]  /*0610*/  FSEL R37, R37, R13, !P0 ;  /* 0x0000000d25257208 */ /* 0x000fe20004000000 */
[----:B------:R-:W-:Y:S01]  /*0620*/  IMAD.MOV.U32 R13, RZ, RZ, R15 ;  /* 0x000000ffff0d7224 */ /* 0x000fe200078e000f */
[----:B------:R-:W-:-:S13]  /*0630*/  PLOP3.LUT P0, PT, PT, PT, PT, 0x8, 0x80 ;  /* 0x000000000080781c */ /* 0x000fda0003f0e170 */
.L_x_19:
[----:B------:R-:W-:Y:S05]  /*0640*/  BSYNC.RECONVERGENT B3 ;  /* 0x0000000000037941 */ /* 0x000fea0003800200 */
.L_x_16:
[----:B------:R-:W-:Y:S01]  /*0650*/  DSETP.NEU.AND P2, PT, |R12|, +INF , PT ;  /* 0x7ff000000c00742a */ /* 0x000fe20003f4d200 */
[----:B------:R-:W-:Y:S02]  /*0660*/  IMAD.MOV.U32 R14, RZ, RZ, 0x0 ;  /* 0x00000000ff0e7424 */ /* 0x000fe400078e00ff */
[----:B------:R-:W-:-:S11]  /*0670*/  IMAD.MOV.U32 R15, RZ, RZ, 0x3ff00000 ;  /* 0x3ff00000ff0f7424 */ /* 0x000fd600078e00ff */
[----:B------:R-:W-:Y:S05]  /*0680*/  @!P2 BRA `(.L_x_20) ;  /* 0x00000000000ca947 */ /* 0x000fea0003800000 */
[----:B------:R-:W-:-:S14]  /*0690*/  DSETP.NEU.AND P2, PT, |R36|, +INF , PT ;  /* 0x7ff000002400742a */ /* 0x000fdc0003f4d200 */
[----:B------:R-:W-:Y:S05]  /*06a0*/  @P2 BRA `(.L_x_21) ;  /* 0x0000000000402947 */ /* 0x000fea0003800000 */
[----:B------:R-:W-:-:S07]  /*06b0*/  CS2R R14, SRZ ;  /* 0x00000000000e7805 */ /* 0x000fce000001ff00 */
.L_x_20:
[----:B------:R-:W-:Y:S01]  /*06c0*/  DSETP.NAN.AND P0, PT, R16, R16, PT ;  /* 0x000000101000722a */ /* 0x000fe20003f08000 */
[----:B------:R-:W-:Y:S01]  /*06d0*/  LOP3.LUT R21, RZ, 0x80000000, R17, 0xb8, !PT ;  /* 0x80000000ff157812 */ /* 0x000fe200078eb811 */
[----:B------:R-:W-:Y:S01]  /*06e0*/  DSETP.NEU.AND P3, PT, |R36|, +INF , PT ;  /* 0x7ff000002400742a */ /* 0x000fe20003f6d200 */
[----:B------:R-:W-:Y:S01]  /*06f0*/  LOP3.LUT R13, R15, 0x80000000, R13, 0xb8, !PT ;  /* 0x800000000f0d7812 */ /* 0x000fe200078eb80d */
[----:B------:R-:W-:Y:S01]  /*0700*/  DSETP.NAN.AND P2, PT, R18, R18, PT ;  /* 0x000000121200722a */ /* 0x000fe20003f48000 */
[----:B------:R-:W-:Y:S01]  /*0710*/  LOP3.LUT R15, RZ, 0x80000000, R19, 0xb8, !PT ;  /* 0x80000000ff0f7812 */ /* 0x000fe200078eb813 */
        /* <DEDUP_REMOVED lines=9> */
.L_x_21:
        /* <DEDUP_REMOVED lines=22> */
.L_x_22:
[C---:B------:R-:W-:Y:S02]  /*0910*/  DMUL R14, R36.reuse, R18 ;  /* 0x00000012240e7228 */ /* 0x040fe40000000000 */
[----:B------:R-:W-:-:S06]  /*0920*/  DMUL R36, R36, R16 ;  /* 0x0000001024247228 */ /* 0x000fcc0000000000 */
[C---:B------:R-:W-:Y:S02]  /*0930*/  DFMA R14, R12.reuse, R16, -R14 ;  /* 0x000000100c0e722b */ /* 0x040fe4000000080e */
[----:B------:R-:W-:-:S06]  /*0940*/  DFMA R36, R12, R18, R36 ;  /* 0x000000120c24722b */ /* 0x000fcc0000000024 */
[----:B------:R-:W-:Y:S02]  /*0950*/  DMUL R20, R14, +INF ;  /* 0x7ff000000e147828 */ /* 0x000fe40000000000 */
[----:B------:R-:W-:-:S11]  /*0960*/  DMUL R24, R36, +INF ;  /* 0x7ff0000024187828 */ /* 0x000fd60000000000 */
.L_x_15:
[----:B------:R-:W-:Y:S05]  /*0970*/  BSYNC.RECONVERGENT B2 ;  /* 0x0000000000027941 */ /* 0x000fea0003800200 */
.L_x_14:
[----:B------:R-:W-:Y:S01]  /*0980*/  VIADD R2, R2, 0x1 ;  /* 0x0000000102027836 */ /* 0x000fe20000000000 */
[----:B------:R-:W-:Y:S01]  /*0990*/  DADD R8, R20, R8 ;  /* 0x0000000014087229 */ /* 0x000fe20000000008 */
[----:B------:R-:W-:Y:S01]  /*09a0*/  VIADD R0, R0, 0x1 ;  /* 0x0000000100007836 */ /* 0x000fe20000000000 */
[----:B------:R-:W-:Y:S01]  /*09b0*/  DADD R10, R24, R10 ;  /* 0x00000000180a7229 */ /* 0x000fe2000000000a */
[----:B------:R-:W-:Y:S01]  /*09c0*/  IMAD.IADD R3, R32, 0x1, R3 ;  /* 0x0000000120037824 */ /* 0x000fe200078e0203 */
[----:B------:R-:W-:Y:S01]  /*09d0*/  ISETP.GE.U32.AND P0, PT, R2, R34, PT ;  /* 0x000000220200720c */ /* 0x000fe20003f06070 */
[----:B------:R-:W-:Y:S01]  /*09e0*/  VIADD R5, R5, 0x10 ;  /* 0x0000001005057836 */ /* 0x000fe20000000000 */
[----:B------:R-:W-:-:S13]  /*09f0*/  ISETP.LT.U32.AND P2, PT, R0, R33, PT ;  /* 0x000000210000720c */ /* 0x000fda0003f41070 */
[----:B------:R-:W-:Y:S05]  /*0a00*/  @!P0 BRA P2, `(.L_x_23) ;  /* 0xfffffff800388947 */ /* 0x000fea000103ffff */
.L_x_13:
[----:B0-----:R-:W-:Y:S05]  /*0a10*/  BSYNC.RECONVERGENT B1 ;  /* 0x0000000000017941 */ /* 0x001fea0003800200 */
.L_x_12:
[----:B------:R-:W-:Y:S01]  /*0a20*/  IMAD.IADD R7, R34, 0x1, R7 ;  /* 0x0000000122077824 */ /* 0x000fe200078e0207 */
[----:B------:R-:W-:Y:S04]  /*0a30*/  BAR.SYNC.DEFER_BLOCKING 0x0 ;  /* 0x0000000000007b1d */ /* 0x000fe80000010000 */
[----:B------:R-:W-:-:S13]  /*0a40*/  ISETP.GE.U32.AND P0, PT, R7, R33, PT ;  /* 0x000000210700720c */ /* 0x000fda0003f06070 */
[----:B------:R-:W-:Y:S05]  /*0a50*/  @!P0 BRA `(.L_x_24) ;  /* 0xfffffff400ac8947 */ /* 0x000fea000383ffff */
[----:B------:R-:W-:Y:S05]  /*0a60*/  BSYNC.RECONVERGENT B0 ;  /* 0x0000000000007941 */ /* 0x000fea0003800200 */
.L_x_11:
[----:B------:R-:W-:-:S13]  /*0a70*/  ISETP.GE.U32.AND P0, PT, R32, R33, PT ;  /* 0x000000212000720c */ /* 0x000fda0003f06070 */
[----:B------:R-:W-:Y:S05]  /*0a80*/  @P0 EXIT ;  /* 0x000000000000094d */ /* 0x000fea0003800000 */
[----:B------:R-:W0:Y:S02]  /*0a90*/  LDC.64 R2, c[0x0][0x388] ;  /* 0x0000e200ff027b82 */ /* 0x000e240000000a00 */
[----:B0-----:R-:W-:-:S05]  /*0aa0*/  IMAD.WIDE.U32 R32, R32, 0x10, R2 ;  /* 0x0000001020207825 */ /* 0x001fca00078e0002 */
[----:B------:R-:W-:Y:S01]  /*0ab0*/  STG.E.128 desc[UR4][R32.64], R8 ;  /* 0x0000000820007986 */ /* 0x000fe2000c101d04 */
[----:B------:R-:W-:Y:S05]  /*0ac0*/  EXIT ;  /* 0x000000000000794d */ /* 0x000fea0003800000 */
.L_x_25:
        /* <DEDUP_REMOVED lines=11> */
.L_x_87:


//--------------------- .text._Z16naive_dft_kernelPN4cuda3std3__47complexIdEES4_S4_j --------------------------
	.section	.text._Z16naive_dft_kernelPN4cuda3std3__47complexIdEES4_S4_j,"ax",@progbits
	.align	128
        .global         _Z16naive_dft_kernelPN4cuda3std3__47complexIdEES4_S4_j
        .type           _Z16naive_dft_kernelPN4cuda3std3__47complexIdEES4_S4_j,@function
        .size           _Z16naive_dft_kernelPN4cuda3std3__47complexIdEES4_S4_j,(.L_x_80 - _Z16naive_dft_kernelPN4cuda3std3__47complexIdEES4_S4_j)
        .other          _Z16naive_dft_kernelPN4cuda3std3__47complexIdEES4_S4_j,@"STO_CUDA_ENTRY STV_DEFAULT"
_Z16naive_dft_kernelPN4cuda3std3__47complexIdEES4_S4_j:
.text._Z16naive_dft_kernelPN4cuda3std3__47complexIdEES4_S4_j:
[----:B------:R-:W-:Y:S01]  /*0000*/  LDC R1, c[0x0][0x37c] ;  /* 0x0000df00ff017b82 */ /* 0x000fe20000000800 */
[----:B------:R-:W0:Y:S07]  /*0010*/  S2R R0, SR_TID.X ;  /* 0x0000000000007919 */ /* 0x000e2e0000002100 */
[----:B------:R-:W0:Y:S01]  /*0020*/  S2UR UR4, SR_CTAID.X ;  /* 0x00000000000479c3 */ /* 0x000e220000002500 */
[----:B------:R-:W1:Y:S07]  /*0030*/  LDCU UR6, c[0x0][0x398] ;  /* 0x00007300ff0677ac */ /* 0x000e6e0008000800 */
[----:B------:R-:W0:Y:S02]  /*0040*/  LDC R3, c[0x0][0x360] ;  /* 0x0000d800ff037b82 */ /* 0x000e240000000800 */
[----:B0-----:R-:W-:-:S05]  /*0050*/  IMAD R3, R3, UR4, R0 ;  /* 0x0000000403037c24 */ /* 0x001fca000f8e0200 */
[----:B-1----:R-:W-:-:S13]  /*0060*/  ISETP.GE.U32.AND P0, PT, R3, UR6, PT ;  /* 0x0000000603007c0c */ /* 0x002fda000bf06070 */
[----:B------:R-:W-:Y:S05]  /*0070*/  @P0 EXIT ;  /* 0x000000000000094d */ /* 0x000fea0003800000 */
[----:B------:R-:W-:Y:S01]  /*0080*/  IMAD.MOV.U32 R2, RZ, RZ, RZ ;  /* 0x000000ffff027224 */ /* 0x000fe200078e00ff */
[----:B------:R-:W-:Y:S01]  /*0090*/  CS2R R16, SRZ ;  /* 0x0000000000107805 */ /* 0x000fe2000001ff00 */
[----:B------:R-:W-:Y:S01]  /*00a0*/  IMAD.MOV.U32 R0, RZ, RZ, RZ ;  /* 0x000000ffff007224 */ /* 0x000fe200078e00ff */
[----:B------:R-:W-:Y:S01]  /*00b0*/  CS2R R18, SRZ ;  /* 0x0000000000127805 */ /* 0x000fe2000001ff00 */
[----:B------:R-:W0:Y:S01]  /*00c0*/  LDCU.64 UR8, c[0x0][0x358] ;  /* 0x00006b00ff0877ac */ /* 0x000e220008000a00 */
[----:B------:R-:W1:Y:S01]  /*00d0*/  LDCU UR7, c[0x0][0x398] ;  /* 0x00007300ff0777ac */ /* 0x000e620008000800 */
[----:B------:R-:W2:Y:S01]  /*00e0*/  LDCU.64 UR10, c[0x0][0x380] ;  /* 0x00007000ff0a77ac */ /* 0x000ea20008000a00 */
[----:B------:R-:W3:Y:S01]  /*00f0*/  LDCU.64 UR12, c[0x0][0x390] ;  /* 0x00007200ff0c77ac */ /* 0x000ee20008000a00 */
[----:B------:R-:W-:-:S12]  /*0100*/  UIADD3 UR6, UPT, UPT, -UR6, URZ, URZ ;  /* 0x000000ff06067290 */ /* 0x000fd8000fffe1ff */
.L_x_36:
[----:B------:R-:W-:Y:S01]  /*0110*/  ISETP.NE.U32.AND P0, PT, R0, RZ, PT ;  /* 0x000000ff0000720c */ /* 0x000fe20003f05070 */
[----:B------:R-:W-:-:S12]  /*0120*/  BSSY.RECONVERGENT B0, `(.L_x_26) ;  /* 0x000001a000007945 */ /* 0x000fd80003800200 */
[----:B------:R-:W-:Y:S05]  /*0130*/  @P0 BRA `(.L_x_27) ;  /* 0x0000000000500947 */ /* 0x000fea0003800000 */
[----:B-1----:R-:W1:Y:S01]  /*0140*/  I2F.U32.RP R6, UR7 ;  /* 0x0000000700067d06 */ /* 0x002e620008209000 */
[----:B------:R-:W-:-:S07]  /*0150*/  ISETP.NE.U32.AND P1, PT, RZ, UR7, PT ;  /* 0x00000007ff007c0c */ /* 0x000fce000bf25070 */
[----:B-1----:R-:W1:Y:S02]  /*0160*/  MUFU.RCP R6, R6 ;  /* 0x0000000600067308 */ /* 0x002e640000001000 */
[----:B-1----:R-:W-:-:S06]  /*0170*/  VIADD R4, R6, 0xffffffe ;  /* 0x0ffffffe06047836 */ /* 0x002fcc0000000000 */
[----:B------:R1:W4:Y:S02]  /*0180*/  F2I.FTZ.U32.TRUNC.NTZ R5, R4 ;  /* 0x0000000400057305 */ /* 0x000324000021f000 */
[----:B-1----:R-:W-:Y:S02]  /*0190*/  IMAD.MOV.U32 R4, RZ, RZ, RZ ;  /* 0x000000ffff047224 */ /* 0x002fe400078e00ff */
[----:B----4-:R-:W-:-:S04]  /*01a0*/  IMAD.MOV R7, RZ, RZ, -R5 ;  /* 0x000000ffff077224 */ /* 0x010fc800078e0a05 */
[----:B------:R-:W-:-:S04]  /*01b0*/  IMAD R7, R7, UR7, RZ ;  /* 0x0000000707077c24 */ /* 0x000fc8000f8e02ff */
[----:B------:R-:W-:-:S06]  /*01c0*/  IMAD.HI.U32 R5, R5, R7, R4 ;  /* 0x0000000705057227 */ /* 0x000fcc00078e0004 */
[----:B------:R-:W-:-:S04]  /*01d0*/  IMAD.HI.U32 R5, R5, R2, RZ ;  /* 0x0000000205057227 */ /* 0x000fc800078e00ff */
[----:B------:R-:W-:-:S04]  /*01e0*/  IMAD.MOV R5, RZ, RZ, -R5 ;  /* 0x000000ffff057224 */ /* 0x000fc800078e0a05 */
[----:B------:R-:W-:Y:S02]  /*01f0*/  IMAD R7, R5, UR7, R2 ;  /* 0x0000000705077c24 */ /* 0x000fe4000f8e0202 */
[----:B------:R-:W-:-:S03]  /*0200*/  IMAD.MOV.U32 R5, RZ, RZ, RZ ;  /* 0x000000ffff057224 */ /* 0x000fc600078e00ff */
[----:B------:R-:W-:-:S13]  /*0210*/  ISETP.GE.U32.AND P0, PT, R7, UR7, PT ;  /* 0x0000000707007c0c */ /* 0x000fda000bf06070 */
[----:B------:R-:W-:-:S05]  /*0220*/  @P0 VIADD R7, R7, -UR7 ;  /* 0x8000000707070c36 */ /* 0x000fca0008000000 */
[----:B------:R-:W-:-:S13]  /*0230*/  ISETP.GE.U32.AND P0, PT, R7, UR7, PT ;  /* 0x0000000707007c0c */ /* 0x000fda000bf06070 */
[----:B------:R-:W-:Y:S01]  /*0240*/  @P0 VIADD R7, R7, -UR7 ;  /* 0x8000000707070c36 */ /* 0x000fe20008000000 */
[----:B------:R-:W-:-:S05]  /*0250*/  @!P1 LOP3.LUT R7, RZ, UR7, RZ, 0x33, !PT ;  /* 0x00000007ff079c12 */ /* 0x000fca000f8e33ff */
[----:B------:R-:W-:Y:S01]  /*0260*/  IMAD.MOV.U32 R4, RZ, RZ, R7 ;  /* 0x000000ffff047224 */ /* 0x000fe200078e0007 */
[----:B------:R-:W-:Y:S06]  /*0270*/  BRA `(.L_x_28) ;  /* 0x0000000000107947 */ /* 0x000fec0003800000 */
.L_x_27:
[----:B------:R-:W-:-:S07]  /*0280*/  MOV R4, 0x2a0 ;  /* 0x000002a000047802 */ /* 0x000fce0000000f00 */
[----:B0123--:R-:W-:Y:S05]  /*0290*/  CALL.REL.NOINC `($__internal_0_$__cuda_sm20_rem_u64) ;  /* 0x0000000400b87944 */ /* 0x00ffea0003c00000 */
[----:B------:R-:W-:Y:S02]  /*02a0*/  IMAD.MOV.U32 R4, RZ, RZ, R6 ;  /* 0x000000ffff047224 */ /* 0x000fe400078e0006 */
[----:B------:R-:W-:-:S07]  /*02b0*/  IMAD.MOV.U32 R5, RZ, RZ, R7 ;  /* 0x000000ffff057224 */ /* 0x000fce00078e0007 */
.L_x_28:
[----:B0-23--:R-:W-:Y:S05]  /*02c0*/  BSYNC.RECONVERGENT B0 ;  /* 0x0000000000007941 */ /* 0x00dfea0003800200 */
.L_x_26:
[C---:B------:R-:W-:Y:S01]  /*02d0*/  LEA R8, P0, R4.reuse, UR12, 0x4 ;  /* 0x0000000c04087c11 */ /* 0x040fe2000f8020ff */
[----:B------:R-:W-:Y:S02]  /*02e0*/  IMAD.U32 R12, RZ, RZ, UR10 ;  /* 0x0000000aff0c7e24 */ /* 0x000fe4000f8e00ff */
[----:B------:R-:W-:Y:S01]  /*02f0*/  IMAD.U32 R13, RZ, RZ, UR11 ;  /* 0x0000000bff0d7e24 */ /* 0x000fe2000f8e00ff */
[----:B------:R-:W-:-:S05]  /*0300*/  LEA.HI.X R9, R4, UR13, R5, 0x4, P0 ;  /* 0x0000000d04097c11 */ /* 0x000fca00080f2405 */
[----:B------:R-:W2:Y:S04]  /*0310*/  LDG.E.128 R12, desc[UR8][R12.64] ;  /* 0x000000080c0c7981 */ /* 0x000ea8000c1e1d00 */
[----:B------:R-:W2:Y:S01]  /*0320*/  LDG.E.128 R8, desc[UR8][R8.64] ;  /* 0x0000000808087981 */ /* 0x000ea2000c1e1d00 */
[----:B------:R-:W-:Y:S01]  /*0330*/  BSSY.RECONVERGENT B0, `(.L_x_29) ;  /* 0x0000056000007945 */ /* 0x000fe20003800200 */
[----:B--2---:R-:W-:Y:S02]  /*0340*/  DMUL R26, R12, R10 ;  /* 0x0000000a0c1a7228 */ /* 0x004fe40000000000 */
[-C--:B------:R-:W-:Y:S02]  /*0350*/  DMUL R24, R14, R8.reuse ;  /* 0x000000080e187228 */ /* 0x080fe40000000000 */
[----:B------:R-:W-:-:S02]  /*0360*/  DMUL R22, R12, R8 ;  /* 0x000000080c167228 */ /* 0x000fc40000000000 */
[----:B------:R-:W-:-:S04]  /*0370*/  DMUL R6, R14, R10 ;  /* 0x0000000a0e067228 */ /* 0x000fc80000000000 */
[----:B------:R-:W-:-:S04]  /*0380*/  DADD R20, R26, R24 ;  /* 0x000000001a147229 */ /* 0x000fc80000000018 */
[----:B------:R-:W-:-:S04]  /*0390*/  DADD R4, R22, -R6 ;  /* 0x0000000016047229 */ /* 0x000fc80000000806 */
[----:B------:R-:W-:-:S06]  /*03a0*/  DSETP.NAN.AND P0, PT, R20, R20, PT ;  /* 0x000000141400722a */ /* 0x000fcc0003f08000 */
[----:B------:R-:W-:-:S14]  /*03b0*/  DSETP.NUM.OR P0, PT, R4, R4, !P0 ;  /* 0x000000040400722a */ /* 0x000fdc0004707400 */
[----:B------:R-:W-:Y:S05]  /*03c0*/  @P0 BRA `(.L_x_30) ;  /* 0x0000000400300947 */ /* 0x000fea0003800000 */
[----:B------:R-:W-:Y:S01]  /*03d0*/  DSETP.NEU.AND P0, PT, |R12|, +INF , PT ;  /* 0x7ff000000c00742a */ /* 0x000fe20003f0d200 */
[----:B------:R-:W-:Y:S02]  /*03e0*/  IMAD.MOV.U32 R28, RZ, RZ, R10 ;  /* 0x000000ffff1c7224 */ /* 0x000fe400078e000a */
[----:B------:R-:W-:Y:S02]  /*03f0*/  IMAD.MOV.U32 R29, RZ, RZ, R11 ;  /* 0x000000ffff1d7224 */ /* 0x000fe400078e000b */
[----:B------:R-:W-:Y:S02]  /*0400*/  IMAD.MOV.U32 R10, RZ, RZ, 0x0 ;  /* 0x00000000ff0a7424 */ /* 0x000fe400078e00ff */
[----:B------:R-:W-:-:S07]  /*0410*/  IMAD.MOV.U32 R11, RZ, RZ, 0x3ff00000 ;  /* 0x3ff00000ff0b7424 */ /* 0x000fce00078e00ff */
[----:B------:R-:W-:Y:S05]  /*0420*/  @!P0 BRA `(.L_x_31) ;  /* 0x0000000000108947 */ /* 0x000fea0003800000 */
[----:B------:R-:W-:Y:S01]  /*0430*/  DSETP.NEU.AND P1, PT, |R14|, +INF , PT ;  /* 0x7ff000000e00742a */ /* 0x000fe20003f2d200 */
[----:B------:R-:W-:-:S13]  /*0440*/  PLOP3.LUT P0, PT, PT, PT, PT, 0x80, 0x8 ;  /* 0x000000000008781c */ /* 0x000fda0003f0f070 */
[----:B------:R-:W-:Y:S05]  /*0450*/  @P1 BRA `(.L_x_32) ;  /* 0x0000000000441947 */ /* 0x000fea0003800000 */
[----:B------:R-:W-:-:S07]  /*0460*/  CS2R R10, SRZ ;  /* 0x00000000000a7805 */ /* 0x000fce000001ff00 */
.L_x_31:
        /* <DEDUP_REMOVED lines=16> */
.L_x_32:
[----:B------:R-:W-:Y:S01]  /*0570*/  DSETP.NEU.AND P1, PT, |R8|, +INF , PT ;  /* 0x7ff000000800742a */ /* 0x000fe20003f2d200 */
[----:B------:R-:W-:Y:S02]  /*0580*/  IMAD.MOV.U32 R10, RZ, RZ, 0x0 ;  /* 0x00000000ff0a7424 */ /* 0x000fe400078e00ff */
[----:B------:R-:W-:-:S11]  /*0590*/  IMAD.MOV.U32 R11, RZ, RZ, 0x3ff00000 ;  /* 0x3ff00000ff0b7424 */ /* 0x000fd600078e00ff */
[----:B------:R-:W-:Y:S05]  /*05a0*/  @!P1 BRA `(.L_x_33) ;  /* 0x00000000000c9947 */ /* 0x000fea0003800000 */
[----:B------:R-:W-:-:S14]  /*05b0*/  DSETP.NEU.AND P1, PT, |R28|, +INF , PT ;  /* 0x7ff000001c00742a */ /* 0x000fdc0003f2d200 */
[----:B------:R-:W-:Y:S05]  /*05c0*/  @P1 BRA `(.L_x_34) ;  /* 0x0000000000401947 */ /* 0x000fea0003800000 */
[----:B------:R-:W-:-:S07]  /*05d0*/  CS2R R10, SRZ ;  /* 0x00000000000a7805 */ /* 0x000fce000001ff00 */
.L_x_33:
        /* <DEDUP_REMOVED lines=15> */
.L_x_34:
        /* <DEDUP_REMOVED lines=22> */
.L_x_35:
[C---:B------:R-:W-:Y:S02]  /*0830*/  DMUL R4, R28.reuse, R14 ;  /* 0x0000000e1c047228 */ /* 0x040fe40000000000 */
[----:B------:R-:W-:-:S06]  /*0840*/  DMUL R28, R28, R12 ;  /* 0x0000000c1c1c7228 */ /* 0x000fcc0000000000 */
[C---:B------:R-:W-:Y:S02]  /*0850*/  DFMA R4, R8.reuse, R12, -R4 ;  /* 0x0000000c0804722b */ /* 0x040fe40000000804 */
[----:B------:R-:W-:-:S06]  /*0860*/  DFMA R28, R8, R14, R28 ;  /* 0x0000000e081c722b */ /* 0x000fcc000000001c */
[----:B------:R-:W-:Y:S02]  /*0870*/  DMUL R4, R4, +INF ;  /* 0x7ff0000004047828 */ /* 0x000fe40000000000 */
[----:B------:R-:W-:-:S11]  /*0880*/  DMUL R20, R28, +INF ;  /* 0x7ff000001c147828 */ /* 0x000fd60000000000 */
.L_x_30:
[----:B------:R-:W-:Y:S05]  /*0890*/  BSYNC.RECONVERGENT B0 ;  /* 0x0000000000007941 */ /* 0x000fea0003800200 */
.L_x_29:
[----:B------:R-:W-:Y:S01]  /*08a0*/  UIADD3 UR10, UP0, UPT, UR10, 0x10, URZ ;  /* 0x000000100a0a7890 */ /* 0x000fe2000ff1e0ff */
[----:B------:R-:W-:Y:S01]  /*08b0*/  IADD3 R2, P0, PT, R3, R2, RZ ;  /* 0x0000000203027210 */ /* 0x000fe20007f1e0ff */
[----:B------:R-:W-:Y:S01]  /*08c0*/  UIADD3 UR6, UPT, UPT, UR6, 0x1, URZ ;  /* 0x0000000106067890 */ /* 0x000fe2000fffe0ff */
[----:B------:R-:W-:Y:S01]  /*08d0*/  DADD R16, R4, R16 ;  /* 0x0000000004107229 */ /* 0x000fe20000000010 */
[----:B------:R-:W-:Y:S01]  /*08e0*/  UIADD3.X UR11, UPT, UPT, URZ, UR11, URZ, UP0, !UPT ;  /* 0x0000000bff0b7290 */ /* 0x000fe200087fe4ff */
[----:B------:R-:W-:Y:S01]  /*08f0*/  DADD R18, R20, R18 ;  /* 0x0000000014127229 */ /* 0x000fe20000000012 */
[----:B------:R-:W-:Y:S01]  /*0900*/  UISETP.NE.AND UP0, UPT, UR6, URZ, UPT ;  /* 0x000000ff0600728c */ /* 0x000fe2000bf05270 */
[----:B------:R-:W-:-:S08]  /*0910*/  IMAD.X R0, RZ, RZ, R0, P0 ;  /* 0x000000ffff007224 */ /* 0x000fd000000e0600 */
[----:B------:R-:W-:Y:S05]  /*0920*/  BRA.U UP0, `(.L_x_36) ;  /* 0xfffffff500f87547 */ /* 0x000fea000b83ffff */
[----:B------:R-:W0:Y:S02]  /*0930*/  LDCU.64 UR4, c[0x0][0x388] ;  /* 0x00007100ff0477ac */ /* 0x000e240008000a00 */
[----:B0-----:R-:W-:-:S04]  /*0940*/  LEA R2, P0, R3, UR4, 0x4 ;  /* 0x0000000403027c11 */ /* 0x001fc8000f8020ff */
[----:B------:R-:W-:-:S05]  /*0950*/  LEA.HI.X R3, R3, UR5, RZ, 0x4, P0 ;  /* 0x0000000503037c11 */ /* 0x000fca00080f24ff */
[----:B------:R-:W-:Y:S01]  /*0960*/  STG.E.128 desc[UR8][R2.64], R16 ;  /* 0x0000001002007986 */ /* 0x000fe2000c101d08 */
[----:B------:R-:W-:Y:S05]  /*0970*/  EXIT ;  /* 0x000000000000794d */ /* 0x000fea0003800000 */
        .weak           $__internal_0_$__cuda_sm20_rem_u64
        .type           $__internal_0_$__cuda_sm20_rem_u64,@function
        .size           $__internal_0_$__cuda_sm20_rem_u64,(.L_x_80 - $__internal_0_$__cuda_sm20_rem_u64)
$__internal_0_$__cuda_sm20_rem_u64:
[----:B------:R-:W0:Y:S01]  /*0980*/  LDCU UR4, c[0x0][0x398] ;  /* 0x00007300ff0477ac */ /* 0x000e220008000800 */
[----:B------:R-:W-:Y:S02]  /*0990*/  UMOV UR5, URZ ;  /* 0x000000ff00057c82 */ /* 0x000fe40008000000 */
[----:B0-----:R-:W0:Y:S08]  /*09a0*/  I2F.U64.RP R5, UR4 ;  /* 0x0000000400057d12 */ /* 0x001e300008309000 */
[----:B0-----:R-:W0:Y:S02]  /*09b0*/  MUFU.RCP R5, R5 ;  /* 0x0000000500057308 */ /* 0x001e240000001000 */
[----:B0-----:R-:W-:-:S06]  /*09c0*/  VIADD R6, R5, 0x1ffffffe ;  /* 0x1ffffffe05067836 */ /* 0x001fcc0000000000 */
[----:B------:R-:W0:Y:S02]  /*09d0*/  F2I.U64.TRUNC R6, R6 ;  /* 0x0000000600067311 */ /* 0x000e24000020d800 */
[----:B0-----:R-:W-:-:S04]  /*09e0*/  IMAD.WIDE.U32 R8, R6, UR4, RZ ;  /* 0x0000000406087c25 */ /* 0x001fc8000f8e00ff */
[----:B------:R-:W-:Y:S01]  /*09f0*/  IMAD R9, R7, UR4, R9 ;  /* 0x0000000407097c24 */ /* 0x000fe2000f8e0209 */
[----:B------:R-:W-:-:S05]  /*0a00*/  IADD3 R11, P0, PT, RZ, -R8, RZ ;  /* 0x80000008ff0b7210 */ /* 0x000fca0007f1e0ff */
[----:B------:R-:W-:-:S04]  /*0a10*/  IMAD.HI.U32 R8, R6, R11, RZ ;  /* 0x0000000b06087227 */ /* 0x000fc800078e00ff */
[----:B------:R-:W-:Y:S02]  /*0a20*/  IMAD.X R13, RZ, RZ, ~R9, P0 ;  /* 0x000000ffff0d7224 */ /* 0x000fe400000e0e09 */
[----:B------:R-:W-:Y:S02]  /*0a30*/  IMAD.MOV.U32 R9, RZ, RZ, R6 ;  /* 0x000000ffff097224 */ /* 0x000fe400078e0006 */
[-C--:B------:R-:W-:Y:S02]  /*0a40*/  IMAD R15, R7, R13.reuse, RZ ;  /* 0x0000000d070f7224 */ /* 0x080fe400078e02ff */
[----:B------:R-:W-:-:S04]  /*0a50*/  IMAD.WIDE.U32 R8, P0, R6, R13, R8 ;  /* 0x0000000d06087225 */ /* 0x000fc80007800008 */
[----:B------:R-:W-:-:S04]  /*0a60*/  IMAD.HI.U32 R5, R7, R13, RZ ;  /* 0x0000000d07057227 */ /* 0x000fc800078e00ff */
[----:B------:R-:W-:-:S04]  /*0a70*/  IMAD.HI.U32 R8, P1, R7, R11, R8 ;  /* 0x0000000b07087227 */ /* 0x000fc80007820008 */
[----:B------:R-:W-:Y:S01]  /*0a80*/  IMAD.X R5, R5, 0x1, R7, P0 ;  /* 0x0000000105057824 */ /* 0x000fe200000e0607 */
[----:B------:R-:W-:-:S04]  /*0a90*/  IADD3 R9, P2, PT, R15, R8, RZ ;  /* 0x000000080f097210 */ /* 0x000fc80007f5e0ff */
[----:B------:R-:W-:Y:S01]  /*0aa0*/  IADD3.X R5, PT, PT, RZ, RZ, R5, P2, P1 ;  /* 0x000000ffff057210 */ /* 0x000fe200017e2405 */
[----:B------:R-:W-:-:S03]  /*0ab0*/  IMAD.WIDE.U32 R6, R9, UR4, RZ ;  /* 0x0000000409067c25 */ /* 0x000fc6000f8e00ff */
[----:B------:R-:W-:Y:S01]  /*0ac0*/  IADD3 R11, P0, PT, RZ, -R6, RZ ;  /* 0x80000006ff0b7210 */ /* 0x000fe20007f1e0ff */
[----:B------:R-:W-:Y:S02]  /*0ad0*/  IMAD R6, R5, UR4, R7 ;  /* 0x0000000405067c24 */ /* 0x000fe4000f8e0207 */
[----:B------:R-:W-:Y:S02]  /*0ae0*/  IMAD.MOV.U32 R7, RZ, RZ, RZ ;  /* 0x000000ffff077224 */ /* 0x000fe400078e00ff */
[----:B------:R-:W-:-:S04]  /*0af0*/  IMAD.HI.U32 R8, R9, R11, RZ ;  /* 0x0000000b09087227 */ /* 0x000fc800078e00ff */
[----:B------:R-:W-:-:S04]  /*0b00*/  IMAD.X R6, RZ, RZ, ~R6, P0 ;  /* 0x000000ffff067224 */ /* 0x000fc800000e0e06 */
[----:B------:R-:W-:-:S04]  /*0b10*/  IMAD.WIDE.U32 R8, P0, R9, R6, R8 ;  /* 0x0000000609087225 */ /* 0x000fc80007800008 */
[C---:B------:R-:W-:Y:S02]  /*0b20*/  IMAD R10, R5.reuse, R6, RZ ;  /* 0x00000006050a7224 */ /* 0x040fe400078e02ff */
[----:B------:R-:W-:-:S04]  /*0b30*/  IMAD.HI.U32 R9, P1, R5, R11, R8 ;  /* 0x0000000b05097227 */ /* 0x000fc80007820008 */
[----:B------:R-:W-:Y:S01]  /*0b40*/  IMAD.HI.U32 R6, R5, R6, RZ ;  /* 0x0000000605067227 */ /* 0x000fe200078e00ff */
[----:B------:R-:W-:-:S03]  /*0b50*/  IADD3 R9, P2, PT, R10, R9, RZ ;  /* 0x000000090a097210 */ /* 0x000fc60007f5e0ff */
[----:B------:R-:W-:Y:S02]  /*0b60*/  IMAD.X R5, R6, 0x1, R5, P0 ;  /* 0x0000000106057824 */ /* 0x000fe400000e0605 */
[----:B------:R-:W-:-:S03]  /*0b70*/  IMAD.HI.U32 R6, R9, R2, RZ ;  /* 0x0000000209067227 */ /* 0x000fc600078e00ff */
[----:B------:R-:W-:Y:S01]  /*0b80*/  IADD3.X R5, PT, PT, RZ, RZ, R5, P2, P1 ;  /* 0x000000ffff057210 */ /* 0x000fe200017e2405 */
[----:B------:R-:W-:-:S04]  /*0b90*/  IMAD.WIDE.U32 R6, R9, R0, R6 ;  /* 0x0000000009067225 */ /* 0x000fc800078e0006 */
[C---:B------:R-:W-:Y:S02]  /*0ba0*/  IMAD R9, R5.reuse, R0, RZ ;  /* 0x0000000005097224 */ /* 0x040fe400078e02ff */
[----:B------:R-:W-:-:S04]  /*0bb0*/  IMAD.HI.U32 R6, P0, R5, R2, R6 ;  /* 0x0000000205067227 */ /* 0x000fc80007800006 */
[----:B------:R-:W-:Y:S01]  /*0bc0*/  IMAD.HI.U32 R5, R5, R0, RZ ;  /* 0x0000000005057227 */ /* 0x000fe200078e00ff */
[----:B------:R-:W-:-:S03]  /*0bd0*/  IADD3 R6, P1, PT, R9, R6, RZ ;  /* 0x0000000609067210 */ /* 0x000fc60007f3e0ff */
[----:B------:R-:W-:Y:S02]  /*0be0*/  IMAD.X R5, RZ, RZ, R5, P0 ;  /* 0x000000ffff057224 */ /* 0x000fe400000e0605 */
[----:B------:R-:W-:-:S04]  /*0bf0*/  IMAD.WIDE.U32 R6, R6, UR4, RZ ;  /* 0x0000000406067c25 */ /* 0x000fc8000f8e00ff */
[----:B------:R-:W-:Y:S01]  /*0c00*/  IMAD.X R5, RZ, RZ, R5, P1 ;  /* 0x000000ffff057224 */ /* 0x000fe200008e0605 */
[----:B------:R-:W-:-:S03]  /*0c10*/  IADD3 R6, P0, PT, -R6, R2, RZ ;  /* 0x0000000206067210 */ /* 0x000fc60007f1e1ff */
[----:B------:R-:W-:-:S04]  /*0c20*/  IMAD R5, R5, UR4, R7 ;  /* 0x0000000405057c24 */ /* 0x000fc8000f8e0207 */
[----:B------:R-:W-:Y:S01]  /*0c30*/  IMAD.X R7, R0, 0x1, ~R5, P0 ;  /* 0x0000000100077824 */ /* 0x000fe200000e0e05 */
[C---:B------:R-:W-:Y:S02]  /*0c40*/  ISETP.GE.U32.AND P0, PT, R6.reuse, UR4, PT ;  /* 0x0000000406007c0c */ /* 0x040fe4000bf06070 */
[----:B------:R-:W-:Y:S02]  /*0c50*/  IADD3 R5, P1, PT, R6, -UR4, RZ ;  /* 0x8000000406057c10 */ /* 0x000fe4000ff3e0ff */
[C---:B------:R-:W-:Y:S02]  /*0c60*/  ISETP.GE.U32.AND.EX P0, PT, R7.reuse, RZ, PT, P0 ;  /* 0x000000ff0700720c */ /* 0x040fe40003f06100 */
[----:B------:R-:W-:Y:S02]  /*0c70*/  IADD3.X R8, PT, PT, R7, -0x1, RZ, P1, !PT ;  /* 0xffffffff07087810 */ /* 0x000fe40000ffe4ff */
[----:B------:R-:W-:Y:S02]  /*0c80*/  SEL R5, R5, R6, P0 ;  /* 0x0000000605057207 */ /* 0x000fe40000000000 */
[----:B------:R-:W-:-:S02]  /*0c90*/  SEL R8, R8, R7, P0 ;  /* 0x0000000708087207 */ /* 0x000fc40000000000 */
[C---:B------:R-:W-:Y:S02]  /*0ca0*/  ISETP.GE.U32.AND P0, PT, R5.reuse, UR4, PT ;  /* 0x0000000405007c0c */ /* 0x040fe4000bf06070 */
[----:B------:R-:W-:Y:S02]  /*0cb0*/  IADD3 R6, P2, PT, R5, -UR4, RZ ;  /* 0x8000000405067c10 */ /* 0x000fe4000ff5e0ff */
[C---:B------:R-:W-:Y:S02]  /*0cc0*/  ISETP.GE.U32.AND.EX P0, PT, R8.reuse, RZ, PT, P0 ;  /* 0x000000ff0800720c */ /* 0x040fe40003f06100 */
[----:B------:R-:W-:Y:S02]  /*0cd0*/  ISETP.NE.U32.AND P1, PT, RZ, UR4, PT ;  /* 0x00000004ff007c0c */ /* 0x000fe4000bf25070 */
[----:B------:R-:W-:Y:S02]  /*0ce0*/  IADD3.X R7, PT, PT, R8, -0x1, RZ, P2, !PT ;  /* 0xffffffff08077810 */ /* 0x000fe400017fe4ff */
[----:B------:R-:W-:Y:S01]  /*0cf0*/  SEL R6, R6, R5, P0 ;  /* 0x0000000506067207 */ /* 0x000fe20000000000 */
[----:B------:R-:W-:Y:S01]  /*0d00*/  IMAD.MOV.U32 R5, RZ, RZ, 0x0 ;  /* 0x00000000ff057424 */ /* 0x000fe200078e00ff */
[----:B------:R-:W-:-:S02]  /*0d10*/  ISETP.NE.AND.EX P1, PT, RZ, RZ, PT, P1 ;  /* 0x000000ffff00720c */ /* 0x000fc40003f25310 */
[----:B------:R-:W-:Y:S02]  /*0d20*/  SEL R7, R7, R8, P0 ;  /* 0x0000000807077207 */ /* 0x000fe40000000000 */
[----:B------:R-:W-:Y:S02]  /*0d30*/  SEL R6, R6, 0xffffffff, P1 ;  /* 0xffffffff06067807 */ /* 0x000fe40000800000 */
[----:B------:R-:W-:Y:S01]  /*0d40*/  SEL R7, R7, 0xffffffff, P1 ;  /* 0xffffffff07077807 */ /* 0x000fe20000800000 */
[----:B------:R-:W-:Y:S06]  /*0d50*/  RET.REL.NODEC R4 `(_Z16naive_dft_kernelPN4cuda3std3__47complexIdEES4_S4_j) ;  /* 0xfffffff004a87950 */ /* 0x000fec0003c3ffff */
.L_x_37:
        /* <DEDUP_REMOVED lines=10> */
.L_x_80:


//--------------------- .text._Z27precompute_inverse_twiddlesPN4cuda3std3__47complexIdEEj --------------------------
	.section	.text._Z27precompute_inverse_twiddlesPN4cuda3std3__47complexIdEEj,"ax",@progbits
	.align	128
        .global         _Z27precompute_inverse_twiddlesPN4cuda3std3__47complexIdEEj
        .type           _Z27precompute_inverse_twiddlesPN4cuda3std3__47complexIdEEj,@function
        .size           _Z27precompute_inverse_twiddlesPN4cuda3std3__47complexIdEEj,(.L_x_82 - _Z27precompute_inverse_twiddlesPN4cuda3std3__47complexIdEEj)
        .other          _Z27precompute_inverse_twiddlesPN4cuda3std3__47complexIdEEj,@"STO_CUDA_ENTRY STV_DEFAULT"
_Z27precompute_inverse_twiddlesPN4cuda3std3__47complexIdEEj:
.text._Z27precompute_inverse_twiddlesPN4cuda3std3__47complexIdEEj:
[----:B------:R-:W0:Y:S01]  /*0000*/  LDC R1, c[0x0][0x37c] ;  /* 0x0000df00ff017b82 */ /* 0x000e220000000800 */
[----:B------:R-:W1:Y:S07]  /*0010*/  S2R R3, SR_TID.X ;  /* 0x0000000000037919 */ /* 0x000e6e0000002100 */
[----:B------:R-:W1:Y:S01]  /*0020*/  S2UR UR4, SR_CTAID.X ;  /* 0x00000000000479c3 */ /* 0x000e620000002500 */
[----:B------:R-:W2:Y:S01]  /*0030*/  LDCU UR5, c[0x0][0x388] ;  /* 0x00007100ff0577ac */ /* 0x000ea20008000800 */
[----:B0-----:R-:W-:-:S06]  /*0040*/  VIADD R1, R1, 0xffffffd8 ;  /* 0xffffffd801017836 */ /* 0x001fcc0000000000 */
[----:B------:R-:W1:Y:S02]  /*0050*/  LDC R14, c[0x0][0x360] ;  /* 0x0000d800ff0e7b82 */ /* 0x000e640000000800 */
[----:B-1----:R-:W-:-:S05]  /*0060*/  IMAD R14, R14, UR4, R3 ;  /* 0x000000040e0e7c24 */ /* 0x002fca000f8e0203 */
[----:B--2---:R-:W-:-:S13]  /*0070*/  ISETP.GE.U32.AND P0, PT, R14, UR5, PT ;  /* 0x000000050e007c0c */ /* 0x004fda000bf06070 */
[----:B------:R-:W-:Y:S05]  /*0080*/  @P0 EXIT ;  /* 0x000000000000094d */ /* 0x000fea0003800000 */
[----:B------:R-:W0:Y:S01]  /*0090*/  I2F.F64.U32 R4, UR5 ;  /* 0x0000000500047d12 */ /* 0x000e220008201800 */
[----:B------:R-:W-:Y:S01]  /*00a0*/  IMAD.MOV.U32 R2, RZ, RZ, 0x1 ;  /* 0x00000001ff027424 */ /* 0x000fe200078e00ff */
[----:B------:R-:W-:Y:S01]  /*00b0*/  UMOV UR4, 0x54442d18 ;  /* 0x54442d1800047882 */ /* 0x000fe20000000000 */
[----:B------:R-:W-:Y:S01]  /*00c0*/  UMOV UR5, 0x401921fb ;  /* 0x401921fb00057882 */ /* 0x000fe20000000000 */
[----:B------:R-:W-:Y:S04]  /*00d0*/  BSSY.RECONVERGENT B0, `(.L_x_38) ;  /* 0x0000014000007945 */ /* 0x000fe80003800200 */
[----:B0-----:R-:W0:Y:S02]  /*00e0*/  MUFU.RCP64H R3, R5 ;  /* 0x0000000500037308 */ /* 0x001e240000001800 */
[----:B0-----:R-:W-:-:S08]  /*00f0*/  DFMA R6, -R4, R2, 1 ;  /* 0x3ff000000406742b */ /* 0x001fd00000000102 */
[----:B------:R-:W-:Y:S02]  /*0100*/  DFMA R8, R6, R6, R6 ;  /* 0x000000060608722b */ /* 0x000fe40000000006 */
[----:B------:R-:W0:Y:S06]  /*0110*/  I2F.F64.U32 R6, R14 ;  /* 0x0000000e00067312 */ /* 0x000e2c0000201800 */
[----:B------:R-:W-:-:S08]  /*0120*/  DFMA R8, R2, R8, R2 ;  /* 0x000000080208722b */ /* 0x000fd00000000002 */
[----:B------:R-:W-:Y:S02]  /*0130*/  DFMA R2, -R4, R8, 1 ;  /* 0x3ff000000402742b */ /* 0x000fe40000000108 */
[----:B0-----:R-:W-:-:S06]  /*0140*/  DMUL R6, R6, UR4 ;  /* 0x0000000406067c28 */ /* 0x001fcc0008000000 */
[----:B------:R-:W-:-:S04]  /*0150*/  DFMA R2, R8, R2, R8 ;  /* 0x000000020802722b */ /* 0x000fc80000000008 */
[----:B------:R-:W-:-:S04]  /*0160*/  FSETP.GEU.AND P1, PT, |R7|, 6.5827683646048100446e-37, PT ;  /* 0x036000000700780b */ /* 0x000fc80003f2e200 */
[----:B------:R-:W-:-:S08]  /*0170*/  DMUL R8, R6, R2 ;  /* 0x0000000206087228 */ /* 0x000fd00000000000 */
[----:B------:R-:W-:-:S08]  /*0180*/  DFMA R10, -R4, R8, R6 ;  /* 0x00000008040a722b */ /* 0x000fd00000000106 */
[----:B------:R-:W-:-:S10]  /*0190*/  DFMA R2, R2, R10, R8 ;  /* 0x0000000a0202722b */ /* 0x000fd40000000008 */
[----:B------:R-:W-:-:S05]  /*01a0*/  FFMA R0, RZ, R5, R3 ;  /* 0x00000005ff007223 */ /* 0x000fca0000000003 */
[----:B------:R-:W-:-:S13]  /*01b0*/  FSETP.GT.AND P0, PT, |R0|, 1.469367938527859385e-39, PT ;  /* 0x001000000000780b */ /* 0x000fda0003f04200 */
[----:B------:R-:W-:Y:S05]  /*01c0*/  @P0 BRA P1, `(.L_x_39) ;  /* 0x0000000000100947 */ /* 0x000fea0000800000 */
[----:B------:R-:W-:-:S07]  /*01d0*/  MOV R0, 0x1f0 ;  /* 0x000001f000007802 */ /* 0x000fce0000000f00 */
[----:B------:R-:W-:Y:S05]  /*01e0*/  CALL.REL.NOINC `($__internal_1_$__cuda_sm20_div_rn_f64_full) ;  /* 0x0000000400e47944 */ /* 0x000fea0003c00000 */
[----:B------:R-:W-:Y:S02]  /*01f0*/  IMAD.MOV.U32 R2, RZ, RZ, R10 ;  /* 0x000000ffff027224 */ /* 0x000fe400078e000a */
[----:B------:R-:W-:-:S07]  /*0200*/  IMAD.MOV.U32 R3, RZ, RZ, R11 ;  /* 0x000000ffff037224 */ /* 0x000fce00078e000b */
.L_x_39:
[----:B------:R-:W-:Y:S05]  /*0210*/  BSYNC.RECONVERGENT B0 ;  /* 0x0000000000007941 */ /* 0x000fea0003800200 */
.L_x_38:
[----:B------:R-:W-:Y:S01]  /*0220*/  DSETP.NEU.AND P0, PT, |R2|, +INF , PT ;  /* 0x7ff000000200742a */ /* 0x000fe20003f0d200 */
[----:B------:R-:W0:Y:S01]  /*0230*/  LDCU.64 UR4, c[0x0][0x358] ;  /* 0x00006b00ff0477ac */ /* 0x000e220008000a00 */
[----:B------:R-:W-:-:S12]  /*0240*/  BSSY.RECONVERGENT B0, `(.L_x_40) ;  /* 0x000001b000007945 */ /* 0x000fd80003800200 */
[----:B------:R-:W-:Y:S01]  /*0250*/  @!P0 DMUL R12, RZ, R2 ;  /* 0x00000002ff0c8228 */ /* 0x000fe20000000000 */
[----:B------:R-:W-:Y:S01]  /*0260*/  @!P0 IMAD.MOV.U32 R0, RZ, RZ, 0x1 ;  /* 0x00000001ff008424 */ /* 0x000fe200078e00ff */
[----:B------:R-:W-:Y:S09]  /*0270*/  @!P0 BRA `(.L_x_41) ;  /* 0x00000000005c8947 */ /* 0x000ff20003800000 */
[----:B------:R-:W-:Y:S01]  /*0280*/  UMOV UR6, 0x6dc9c883 ;  /* 0x6dc9c88300067882 */ /* 0x000fe20000000000 */
[----:B------:R-:W-:Y:S01]  /*0290*/  UMOV UR7, 0x3fe45f30 ;  /* 0x3fe45f3000077882 */ /* 0x000fe20000000000 */
[C---:B------:R-:W-:Y:S01]  /*02a0*/  DSETP.GE.AND P0, PT, |R2|.reuse, 2.14748364800000000000e+09, PT ;  /* 0x41e000000200742a */ /* 0x040fe20003f06200 */
[----:B------:R-:W-:Y:S01]  /*02b0*/  BSSY.RECONVERGENT B1, `(.L_x_42) ;  /* 0x0000012000017945 */ /* 0x000fe20003800200 */
[----:B------:R-:W-:Y:S01]  /*02c0*/  DMUL R4, R2, UR6 ;  /* 0x0000000602047c28 */ /* 0x000fe20008000000 */
[----:B------:R-:W-:Y:S01]  /*02d0*/  UMOV UR6, 0x54442d18 ;  /* 0x54442d1800067882 */ /* 0x000fe20000000000 */
[----:B------:R-:W-:-:S04]  /*02e0*/  UMOV UR7, 0x3ff921fb ;  /* 0x3ff921fb00077882 */ /* 0x000fc80000000000 */
[----:B------:R-:W1:Y:S08]  /*02f0*/  F2I.F64 R0, R4 ;  /* 0x0000000400007311 */ /* 0x000e700000301100 */
[----:B-1----:R-:W1:Y:S02]  /*0300*/  I2F.F64 R12, R0 ;  /* 0x00000000000c7312 */ /* 0x002e640000201c00 */
[----:B-1----:R-:W-:Y:S01]  /*0310*/  DFMA R6, R12, -UR6, R2 ;  /* 0x800000060c067c2b */ /* 0x002fe20008000002 */
[----:B------:R-:W-:Y:S01]  /*0320*/  UMOV UR6, 0x33145c00 ;  /* 0x33145c0000067882 */ /* 0x000fe20000000000 */
[----:B------:R-:W-:-:S06]  /*0330*/  UMOV UR7, 0x3c91a626 ;  /* 0x3c91a62600077882 */ /* 0x000fcc0000000000 */
[----:B------:R-:W-:Y:S01]  /*0340*/  DFMA R6, R12, -UR6, R6 ;  /* 0x800000060c067c2b */ /* 0x000fe20008000006 */
[----:B------:R-:W-:Y:S01]  /*0350*/  UMOV UR6, 0x252049c0 ;  /* 0x252049c000067882 */ /* 0x000fe20000000000 */
[----:B------:R-:W-:-:S06]  /*0360*/  UMOV UR7, 0x397b839a ;  /* 0x397b839a00077882 */ /* 0x000fcc0000000000 */
[----:B------:R-:W-:Y:S01]  /*0370*/  DFMA R12, R12, -UR6, R6 ;  /* 0x800000060c0c7c2b */ /* 0x000fe20008000006 */
[----:B------:R-:W-:Y:S10]  /*0380*/  @!P0 BRA `(.L_x_43) ;  /* 0x0000000000108947 */ /* 0x000ff40003800000 */
[----:B------:R-:W-:Y:S01]  /*0390*/  IMAD.MOV.U32 R0, RZ, RZ, R2 ;  /* 0x000000ffff007224 */ /* 0x000fe200078e0002 */
[----:B------:R-:W-:Y:S01]  /*03a0*/  MOV R18, 0x3d0 ;  /* 0x000003d000127802 */ /* 0x000fe20000000f00 */
[----:B------:R-:W-:-:S07]  /*03b0*/  IMAD.MOV.U32 R12, RZ, RZ, R3 ;  /* 0x000000ffff0c7224 */ /* 0x000fce00078e0003 */
[----:B0-----:R-:W-:Y:S05]  /*03c0*/  CALL.REL.NOINC `($_Z27precompute_inverse_twiddlesPN4cuda3std3__47complexIdEEj$__internal_trig_reduction_slowpathd) ;  /* 0x0000000800dc7944 */ /* 0x001fea0003c00000 */
.L_x_43:
[----:B0-----:R-:W-:Y:S05]  /*03d0*/  BSYNC.RECONVERGENT B1 ;  /* 0x0000000000017941 */ /* 0x001fea0003800200 */
.L_x_42:
[----:B------:R-:W-:-:S07]  /*03e0*/  VIADD R0, R0, 0x1 ;  /* 0x0000000100007836 */ /* 0x000fce0000000000 */
.L_x_41:
[----:B0-----:R-:W-:Y:S05]  /*03f0*/  BSYNC.RECONVERGENT B0 ;  /* 0x0000000000007941 */ /* 0x001fea0003800200 */
.L_x_40:
[----:B------:R-:W0:Y:S01]  /*0400*/  LDCU.64 UR6, c[0x4][0x18] ;  /* 0x01000300ff0677ac */ /* 0x000e220008000a00 */
[----:B------:R-:W-:-:S05]  /*0410*/  IMAD.SHL.U32 R4, R0, 0x40, RZ ;  /* 0x0000004000047824 */ /* 0x000fca00078e00ff */
[----:B------:R-:W-:-:S04]  /*0420*/  LOP3.LUT R4, R4, 0x40, RZ, 0xc0, !PT ;  /* 0x0000004004047812 */ /* 0x000fc800078ec0ff */
[----:B0-----:R-:W-:-:S05]  /*0430*/  IADD3 R22, P0, PT, R4, UR6, RZ ;  /* 0x0000000604167c10 */ /* 0x001fca000ff1e0ff */
[----:B------:R-:W-:-:S05]  /*0440*/  IMAD.X R23, RZ, RZ, UR7, P0 ;  /* 0x00000007ff177e24 */ /* 0x000fca00080e06ff */
[----:B------:R-:W2:Y:S04]  /*0450*/  LDG.E.128.CONSTANT R4, desc[UR4][R22.64] ;  /* 0x0000000416047981 */ /* 0x000ea8000c1e9d00 */
[----:B------:R-:W3:Y:S04]  /*0460*/  LDG.E.128.CONSTANT R8, desc[UR4][R22.64+0x10] ;  /* 0x0000100416087981 */ /* 0x000ee8000c1e9d00 */
[----:B------:R-:W4:Y:S01]  /*0470*/  LDG.E.128.CONSTANT R16, desc[UR4][R22.64+0x20] ;  /* 0x0000200416107981 */ /* 0x000f22000c1e9d00 */
[----:B------:R-:W-:Y:S01]  /*0480*/  LOP3.LUT R15, R0, 0x1, RZ, 0xc0, !PT ;  /* 0x00000001000f7812 */ /* 0x000fe200078ec0ff */
[----:B------:R-:W-:Y:S01]  /*0490*/  IMAD.MOV.U32 R24, RZ, RZ, 0x20fd8164 ;  /* 0x20fd8164ff187424 */ /* 0x000fe200078e00ff */
[----:B------:R-:W-:Y:S01]  /*04a0*/  DMUL R20, R12, R12 ;  /* 0x0000000c0c147228 */ /* 0x000fe20000000000 */
[----:B------:R-:W-:Y:S01]  /*04b0*/  BSSY.RECONVERGENT B0, `(.L_x_44) ;  /* 0x000002b000007945 */ /* 0x000fe20003800200 */
[----:B------:R-:W-:Y:S01]  /*04c0*/  ISETP.NE.U32.AND P0, PT, R15, 0x1, PT ;  /* 0x000000010f00780c */ /* 0x000fe20003f05070 */
[----:B------:R-:W-:Y:S01]  /*04d0*/  IMAD.MOV.U32 R15, RZ, RZ, 0x3da8ff83 ;  /* 0x3da8ff83ff0f7424 */ /* 0x000fe200078e00ff */
[----:B------:R-:W-:-:S02]  /*04e0*/  DSETP.NEU.AND P1, PT, |R2|, +INF , PT ;  /* 0x7ff000000200742a */ /* 0x000fc40003f2d200 */
[----:B------:R-:W-:Y:S02]  /*04f0*/  FSEL R24, R24, -8.06006814911005101289e+34, !P0 ;  /* 0xf9785eba18187808 */ /* 0x000fe40004000000 */
[----:B------:R-:W-:-:S06]  /*0500*/  FSEL R25, -R15, 0.11223486810922622681, !P0 ;  /* 0x3de5db650f197808 */ /* 0x000fcc0004000100 */
[----:B--2---:R-:W-:-:S08]  /*0510*/  DFMA R4, R20, R24, R4 ;  /* 0x000000181404722b */ /* 0x004fd00000000004 */
[----:B------:R-:W-:-:S08]  /*0520*/  DFMA R4, R20, R4, R6 ;  /* 0x000000041404722b */ /* 0x000fd00000000006 */
[----:B---3--:R-:W-:-:S08]  /*0530*/  DFMA R4, R20, R4, R8 ;  /* 0x000000041404722b */ /* 0x008fd00000000008 */
[----:B------:R-:W-:-:S08]  /*0540*/  DFMA R4, R20, R4, R10 ;  /* 0x000000041404722b */ /* 0x000fd0000000000a */
[----:B----4-:R-:W-:-:S08]  /*0550*/  DFMA R4, R20, R4, R16 ;  /* 0x000000041404722b */ /* 0x010fd00000000010 */
[----:B------:R-:W-:-:S08]  /*0560*/  DFMA R4, R20, R4, R18 ;  /* 0x000000041404722b */ /* 0x000fd00000000012 */
[----:B------:R-:W-:Y:S02]  /*0570*/  DFMA R12, R4, R12, R12 ;  /* 0x0000000c040c722b */ /* 0x000fe4000000000c */
[----:B------:R-:W-:-:S10]  /*0580*/  DFMA R4, R20, R4, 1 ;  /* 0x3ff000001404742b */ /* 0x000fd40000000004 */
[----:B------:R-:W-:Y:S02]  /*0590*/  FSEL R6, R4, R12, !P0 ;  /* 0x0000000c04067208 */ /* 0x000fe40004000000 */
[----:B------:R-:W-:Y:S01]  /*05a0*/  FSEL R7, R5, R13, !P0 ;  /* 0x0000000d05077208 */ /* 0x000fe20004000000 */
[----:B------:R-:W-:Y:S01]  /*05b0*/  @!P1 DMUL R12, RZ, R2 ;  /* 0x00000002ff0c9228 */ /* 0x000fe20000000000 */
[----:B------:R-:W-:Y:S01]  /*05c0*/  LOP3.LUT P0, RZ, R0, 0x2, RZ, 0xc0, !PT ;  /* 0x0000000200ff7812 */ /* 0x000fe2000780c0ff */
[----:B------:R-:W-:-:S03]  /*05d0*/  @!P1 IMAD.MOV.U32 R0, RZ, RZ, RZ ;  /* 0x000000ffff009224 */ /* 0x000fc600078e00ff */
[----:B------:R-:W-:-:S10]  /*05e0*/  DADD R4, RZ, -R6 ;  /* 0x00000000ff047229 */ /* 0x000fd40000000806 */
[----:B------:R-:W-:Y:S02]  /*05f0*/  FSEL R16, R6, R4, !P0 ;  /* 0x0000000406107208 */ /* 0x000fe40004000000 */
[----:B------:R-:W-:Y:S01]  /*0600*/  FSEL R17, R7, R5, !P0 ;  /* 0x0000000507117208 */ /* 0x000fe20004000000 */
[----:B------:R-:W-:Y:S06]  /*0610*/  @!P1 BRA `(.L_x_45) ;  /* 0x0000000000509947 */ /* 0x000fec0003800000 */
[----:B------:R-:W-:Y:S01]  /*0620*/  UMOV UR6, 0x6dc9c883 ;  /* 0x6dc9c88300067882 */ /* 0x000fe20000000000 */
[----:B------:R-:W-:Y:S01]  /*0630*/  UMOV UR7, 0x3fe45f30 ;  /* 0x3fe45f3000077882 */ /* 0x000fe20000000000 */
[C---:B------:R-:W-:Y:S02]  /*0640*/  DSETP.GE.AND P0, PT, |R2|.reuse, 2.14748364800000000000e+09, PT ;  /* 0x41e000000200742a */ /* 0x040fe40003f06200 */
[----:B------:R-:W-:Y:S01]  /*0650*/  DMUL R4, R2, UR6 ;  /* 0x0000000602047c28 */ /* 0x000fe20008000000 */
[----:B------:R-:W-:Y:S01]  /*0660*/  UMOV UR6, 0x54442d18 ;  /* 0x54442d1800067882 */ /* 0x000fe20000000000 */
[----:B------:R-:W-:-:S04]  /*0670*/  UMOV UR7, 0x3ff921fb ;  /* 0x3ff921fb00077882 */ /* 0x000fc80000000000 */
[----:B------:R-:W0:Y:S08]  /*0680*/  F2I.F64 R0, R4 ;  /* 0x0000000400007311 */ /* 0x000e300000301100 */
[----:B0-----:R-:W0:Y:S02]  /*0690*/  I2F.F64 R12, R0 ;  /* 0x00000000000c7312 */ /* 0x001e240000201c00 */
[----:B0-----:R-:W-:Y:S01]  /*06a0*/  DFMA R6, R12, -UR6, R2 ;  /* 0x800000060c067c2b */ /* 0x001fe20008000002 */
        /* <DEDUP_REMOVED lines=10> */
[----:B------:R-:W-:Y:S05]  /*0750*/  CALL.REL.NOINC `($_Z27precompute_inverse_twiddlesPN4cuda3std3__47complexIdEEj$__internal_trig_reduction_slowpathd) ;  /* 0x0000000400f87944 */ /* 0x000fea0003c00000 */
.L_x_45:
[----:B------:R-:W-:Y:S05]  /*0760*/  BSYNC.RECONVERGENT B0 ;  /* 0x0000000000007941 */ /* 0x000fea0003800200 */
.L_x_44:
        /* <DEDUP_REMOVED lines=9> */
[----:B------:R-:W-:-:S02]  /*0800*/  IMAD.MOV.U32 R24, RZ, RZ, 0x20fd8164 ;  /* 0x20fd8164ff187424 */ /* 0x000fc400078e00ff */
[----:B------:R-:W-:Y:S01]  /*0810*/  IMAD.MOV.U32 R15, RZ, RZ, 0x3da8ff83 ;  /* 0x3da8ff83ff0f7424 */ /* 0x000fe200078e00ff */
[----:B------:R-:W-:Y:S01]  /*0820*/  ISETP.NE.U32.AND P0, PT, R2, 0x1, PT ;  /* 0x000000010200780c */ /* 0x000fe20003f05070 */
[----:B------:R-:W-:-:S03]  /*0830*/  DMUL R2, R12, R12 ;  /* 0x0000000c0c027228 */ /* 0x000fc60000000000 */
[----:B------:R-:W-:Y:S02]  /*0840*/  FSEL R24, R24, -8.06006814911005101289e+34, !P0 ;  /* 0xf9785eba18187808 */ /* 0x000fe40004000000 */
[----:B------:R-:W-:-:S06]  /*0850*/  FSEL R25, -R15, 0.11223486810922622681, !P0 ;  /* 0x3de5db650f197808 */ /* 0x000fcc0004000100 */
[----:B--2---:R-:W-:-:S08]  /*0860*/  DFMA R4, R2, R24, R4 ;  /* 0x000000180204722b */ /* 0x004fd00000000004 */
[C---:B------:R-:W-:Y:S01]  /*0870*/  DFMA R4, R2.reuse, R4, R6 ;  /* 0x000000040204722b */ /* 0x040fe20000000006 */
[----:B------:R-:W0:Y:S07]  /*0880*/  LDC.64 R6, c[0x0][0x380] ;  /* 0x0000e000ff067b82 */ /* 0x000e2e0000000a00 */
[----:B---3--:R-:W-:-:S08]  /*0890*/  DFMA R4, R2, R4, R8 ;  /* 0x000000040204722b */ /* 0x008fd00000000008 */
[----:B------:R-:W-:-:S08]  /*08a0*/  DFMA R4, R2, R4, R10 ;  /* 0x000000040204722b */ /* 0x000fd0000000000a */
[----:B----4-:R-:W-:Y:S01]  /*08b0*/  DFMA R4, R2, R4, R20 ;  /* 0x000000040204722b */ /* 0x010fe20000000014 */
[----:B0-----:R-:W-:-:S07]  /*08c0*/  IMAD.WIDE.U32 R14, R14, 0x10, R6 ;  /* 0x000000100e0e7825 */ /* 0x001fce00078e0006 */
[----:B------:R-:W-:-:S08]  /*08d0*/  DFMA R4, R2, R4, R22 ;  /* 0x000000040204722b */ /* 0x000fd00000000016 */
[----:B------:R-:W-:Y:S02]  /*08e0*/  DFMA R12, R4, R12, R12 ;  /* 0x0000000c040c722b */ /* 0x000fe4000000000c */
[----:B------:R-:W-:-:S10]  /*08f0*/  DFMA R2, R2, R4, 1 ;  /* 0x3ff000000202742b */ /* 0x000fd40000000004 */
[----:B------:R-:W-:Y:S02]  /*0900*/  FSEL R4, R2, R12, !P0 ;  /* 0x0000000c02047208 */ /* 0x000fe40004000000 */
[----:B------:R-:W-:Y:S02]  /*0910*/  FSEL R5, R3, R13, !P0 ;  /* 0x0000000d03057208 */ /* 0x000fe40004000000 */
[----:B------:R-:W-:-:S04]  /*0920*/  LOP3.LUT P0, RZ, R0, 0x2, RZ, 0xc0, !PT ;  /* 0x0000000200ff7812 */ /* 0x000fc8000780c0ff */
[----:B------:R-:W-:-:S10]  /*0930*/  DADD R2, RZ, -R4 ;  /* 0x00000000ff027229 */ /* 0x000fd40000000804 */
[----:B------:R-:W-:Y:S02]  /*0940*/  FSEL R18, R4, R2, !P0 ;  /* 0x0000000204127208 */ /* 0x000fe40004000000 */
[----:B------:R-:W-:-:S05]  /*0950*/  FSEL R19, R5, R3, !P0 ;  /* 0x0000000305137208 */ /* 0x000fca0004000000 */
[----:B------:R-:W-:Y:S01]  /*0960*/  STG.E.128 desc[UR4][R14.64], R16 ;  /* 0x000000100e007986 */ /* 0x000fe2000c101d04 */
[----:B------:R-:W-:Y:S05]  /*0970*/  EXIT ;  /* 0x000000000000794d */ /* 0x000fea0003800000 */
        .weak           $__internal_1_$__cuda_sm20_div_rn_f64_full
        .type           $__internal_1_$__cuda_sm20_div_rn_f64_full,@function
        .size           $__internal_1_$__cuda_sm20_div_rn_f64_full,($_Z27precompute_inverse_twiddlesPN4cuda3std3__47complexIdEEj$__internal_trig_reduction_slowpathd - $__internal_1_$__cuda_sm20_div_rn_f64_full)
$__internal_1_$__cuda_sm20_div_rn_f64_full:
[C---:B------:R-:W-:Y:S01]  /*0980*/  FSETP.GEU.AND P0, PT, |R5|.reuse, 1.469367938527859385e-39, PT ;  /* 0x001000000500780b */ /* 0x040fe20003f0e200 */
[----:B------:R-:W-:Y:S01]  /*0990*/  IMAD.MOV.U32 R16, RZ, RZ, 0x1 ;  /* 0x00000001ff107424 */ /* 0x000fe200078e00ff */
[----:B------:R-:W-:Y:S01]  /*09a0*/  LOP3.LUT R2, R5, 0x800fffff, RZ, 0xc0, !PT ;  /* 0x800fffff05027812 */ /* 0x000fe200078ec0ff */
[----:B------:R-:W-:Y:S01]  /*09b0*/  BSSY.RECONVERGENT B1, `(.L_x_46) ;  /* 0x0000055000017945 */ /* 0x000fe20003800200 */
[C---:B------:R-:W-:Y:S02]  /*09c0*/  FSETP.GEU.AND P2, PT, |R7|.reuse, 1.469367938527859385e-39, PT ;  /* 0x001000000700780b */ /* 0x040fe40003f4e200 */
[----:B------:R-:W-:Y:S01]  /*09d0*/  LOP3.LUT R3, R2, 0x3ff00000, RZ, 0xfc, !PT ;  /* 0x3ff0000002037812 */ /* 0x000fe200078efcff */
[----:B------:R-:W-:Y:S01]  /*09e0*/  IMAD.MOV.U32 R2, RZ, RZ, R4 ;  /* 0x000000ffff027224 */ /* 0x000fe200078e0004 */
[----:B------:R-:W-:Y:S02]  /*09f0*/  LOP3.LUT R10, R7, 0x7ff00000, RZ, 0xc0, !PT ;  /* 0x7ff00000070a7812 */ /* 0x000fe400078ec0ff */
[----:B------:R-:W-:-:S03]  /*0a00*/  LOP3.LUT R13, R5, 0x7ff00000, RZ, 0xc0, !PT ;  /* 0x7ff00000050d7812 */ /* 0x000fc600078ec0ff */
[----:B------:R-:W-:Y:S01]  /*0a10*/  @!P0 DMUL R2, R4, 8.98846567431157953865e+307 ;  /* 0x7fe0000004028828 */ /* 0x000fe20000000000 */
[----:B------:R-:W-:-:S03]  /*0a20*/  ISETP.GE.U32.AND P1, PT, R10, R13, PT ;  /* 0x0000000d0a00720c */ /* 0x000fc60003f26070 */
[----:B------:R-:W-:Y:S01]  /*0a30*/  @!P2 LOP3.LUT R11, R5, 0x7ff00000, RZ, 0xc0, !PT ;  /* 0x7ff00000050ba812 */ /* 0x000fe200078ec0ff */
[----:B------:R-:W-:Y:S01]  /*0a40*/  @!P2 IMAD.MOV.U32 R18, RZ, RZ, RZ ;  /* 0x000000ffff12a224 */ /* 0x000fe200078e00ff */
[----:B------:R-:W0:Y:S02]  /*0a50*/  MUFU.RCP64H R17, R3 ;  /* 0x0000000300117308 */ /* 0x000e240000001800 */
[----:B------:R-:W-:Y:S01]  /*0a60*/  @!P2 ISETP.GE.U32.AND P3, PT, R10, R11, PT ;  /* 0x0000000b0a00a20c */ /* 0x000fe20003f66070 */
[----:B------:R-:W-:-:S05]  /*0a70*/  IMAD.MOV.U32 R11, RZ, RZ, 0x1ca00000 ;  /* 0x1ca00000ff0b7424 */ /* 0x000fca00078e00ff */
[----:B------:R-:W-:-:S04]  /*0a80*/  @!P2 SEL R15, R11, 0x63400000, !P3 ;  /* 0x634000000b0fa807 */ /* 0x000fc80005800000 */
[----:B------:R-:W-:-:S04]  /*0a90*/  @!P2 LOP3.LUT R15, R15, 0x80000000, R7, 0xf8, !PT ;  /* 0x800000000f0fa812 */ /* 0x000fc800078ef807 */
[----:B------:R-:W-:Y:S01]  /*0aa0*/  @!P2 LOP3.LUT R19, R15, 0x100000, RZ, 0xfc, !PT ;  /* 0x001000000f13a812 */ /* 0x000fe200078efcff */
[----:B0-----:R-:W-:Y:S01]  /*0ab0*/  DFMA R8, R16, -R2, 1 ;  /* 0x3ff000001008742b */ /* 0x001fe20000000802 */
[----:B------:R-:W-:Y:S01]  /*0ac0*/  IMAD.MOV.U32 R15, RZ, RZ, R13 ;  /* 0x000000ffff0f7224 */ /* 0x000fe200078e000d */
[----:B------:R-:W-:-:S05]  /*0ad0*/  @!P0 LOP3.LUT R15, R3, 0x7ff00000, RZ, 0xc0, !PT ;  /* 0x7ff00000030f8812 */ /* 0x000fca00078ec0ff */
[----:B------:R-:W-:Y:S01]  /*0ae0*/  VIADD R22, R15, 0xffffffff ;  /* 0xffffffff0f167836 */ /* 0x000fe20000000000 */
[----:B------:R-:W-:-:S08]  /*0af0*/  DFMA R8, R8, R8, R8 ;  /* 0x000000080808722b */ /* 0x000fd00000000008 */
[----:B------:R-:W-:Y:S01]  /*0b00*/  DFMA R16, R16, R8, R16 ;  /* 0x000000081010722b */ /* 0x000fe20000000010 */
[----:B------:R-:W-:Y:S01]  /*0b10*/  SEL R9, R11, 0x63400000, !P1 ;  /* 0x634000000b097807 */ /* 0x000fe20004800000 */
[----:B------:R-:W-:-:S03]  /*0b20*/  IMAD.MOV.U32 R8, RZ, RZ, R6 ;  /* 0x000000ffff087224 */ /* 0x000fc600078e0006 */
[----:B------:R-:W-:-:S03]  /*0b30*/  LOP3.LUT R9, R9, 0x800fffff, R7, 0xf8, !PT ;  /* 0x800fffff09097812 */ /* 0x000fc600078ef807 */
[----:B------:R-:W-:-:S03]  /*0b40*/  DFMA R20, R16, -R2, 1 ;  /* 0x3ff000001014742b */ /* 0x000fc60000000802 */
[----:B------:R-:W-:-:S05]  /*0b50*/  @!P2 DFMA R8, R8, 2, -R18 ;  /* 0x400000000808a82b */ /* 0x000fca0000000812 */
[----:B------:R-:W-:Y:S01]  /*0b60*/  DFMA R16, R16, R20, R16 ;  /* 0x000000141010722b */ /* 0x000fe20000000010 */
[----:B------:R-:W-:-:S04]  /*0b70*/  IMAD.MOV.U32 R20, RZ, RZ, R10 ;  /* 0x000000ffff147224 */ /* 0x000fc800078e000a */
[----:B------:R-:W-:-:S03]  /*0b80*/  @!P2 LOP3.LUT R20, R9, 0x7ff00000, RZ, 0xc0, !PT ;  /* 0x7ff000000914a812 */ /* 0x000fc600078ec0ff */
[----:B------:R-:W-:Y:S02]  /*0b90*/  DMUL R18, R16, R8 ;  /* 0x0000000810127228 */ /* 0x000fe40000000000 */
[----:B------:R-:W-:-:S05]  /*0ba0*/  VIADD R21, R20, 0xffffffff ;  /* 0xffffffff14157836 */ /* 0x000fca0000000000 */
[----:B------:R-:W-:Y:S01]  /*0bb0*/  ISETP.GT.U32.AND P0, PT, R21, 0x7feffffe, PT ;  /* 0x7feffffe1500780c */ /* 0x000fe20003f04070 */
[----:B------:R-:W-:-:S03]  /*0bc0*/  DFMA R12, R18, -R2, R8 ;  /* 0x80000002120c722b */ /* 0x000fc60000000008 */
[----:B------:R-:W-:-:S05]  /*0bd0*/  ISETP.GT.U32.OR P0, PT, R22, 0x7feffffe, P0 ;  /* 0x7feffffe1600780c */ /* 0x000fca0000704470 */
[----:B------:R-:W-:-:S08]  /*0be0*/  DFMA R12, R16, R12, R18 ;  /* 0x0000000c100c722b */ /* 0x000fd00000000012 */
[----:B------:R-:W-:Y:S05]  /*0bf0*/  @P0 BRA `(.L_x_47) ;  /* 0x00000000006c0947 */ /* 0x000fea0003800000 */
[----:B------:R-:W-:-:S04]  /*0c00*/  LOP3.LUT R7, R5, 0x7ff00000, RZ, 0xc0, !PT ;  /* 0x7ff0000005077812 */ /* 0x000fc800078ec0ff */
[CC--:B------:R-:W-:Y:S02]  /*0c10*/  VIADDMNMX R6, R10.reuse, -R7.reuse, 0xb9600000, !PT ;  /* 0xb96000000a067446 */ /* 0x0c0fe40007800907 */
[----:B------:R-:W-:Y:S02]  /*0c20*/  ISETP.GE.U32.AND P0, PT, R10, R7, PT ;  /* 0x000000070a00720c */ /* 0x000fe40003f06070 */
[----:B------:R-:W-:Y:S02]  /*0c30*/  VIMNMX R6, PT, PT, R6, 0x46a00000, PT ;  /* 0x46a0000006067848 */ /* 0x000fe40003fe0100 */
[----:B------:R-:W-:-:S05]  /*0c40*/  SEL R15, R11, 0x63400000, !P0 ;  /* 0x634000000b0f7807 */ /* 0x000fca0004000000 */
[----:B------:R-:W-:Y:S02]  /*0c50*/  IMAD.IADD R15, R6, 0x1, -R15 ;  /* 0x00000001060f7824 */ /* 0x000fe400078e0a0f */
[----:B------:R-:W-:Y:S02]  /*0c60*/  IMAD.MOV.U32 R6, RZ, RZ, RZ ;  /* 0x000000ffff067224 */ /* 0x000fe400078e00ff */
[----:B------:R-:W-:-:S06]  /*0c70*/  VIADD R7, R15, 0x7fe00000 ;  /* 0x7fe000000f077836 */ /* 0x000fcc0000000000 */
[----:B------:R-:W-:-:S10]  /*0c80*/  DMUL R10, R12, R6 ;  /* 0x000000060c0a7228 */ /* 0x000fd40000000000 */
[----:B------:R-:W-:-:S13]  /*0c90*/  FSETP.GTU.AND P0, PT, |R11|, 1.469367938527859385e-39, PT ;  /* 0x001000000b00780b */ /* 0x000fda0003f0c200 */
[----:B------:R-:W-:Y:S05]  /*0ca0*/  @P0 BRA `(.L_x_48) ;  /* 0x0000000000940947 */ /* 0x000fea0003800000 */
[----:B------:R-:W-:Y:S01]  /*0cb0*/  DFMA R2, R12, -R2, R8 ;  /* 0x800000020c02722b */ /* 0x000fe20000000008 */
[----:B------:R-:W-:-:S09]  /*0cc0*/  IMAD.MOV.U32 R6, RZ, RZ, RZ ;  /* 0x000000ffff067224 */ /* 0x000fd200078e00ff */
[C---:B------:R-:W-:Y:S02]  /*0cd0*/  FSETP.NEU.AND P0, PT, R3.reuse, RZ, PT ;  /* 0x000000ff0300720b */ /* 0x040fe40003f0d000 */
[----:B------:R-:W-:-:S04]  /*0ce0*/  LOP3.LUT R5, R3, 0x80000000, R5, 0x48, !PT ;  /* 0x8000000003057812 */ /* 0x000fc800078e4805 */
[----:B------:R-:W-:-:S07]  /*0cf0*/  LOP3.LUT R7, R5, R7, RZ, 0xfc, !PT ;  /* 0x0000000705077212 */ /* 0x000fce00078efcff */
[----:B------:R-:W-:Y:S05]  /*0d00*/  @!P0 BRA `(.L_x_48) ;  /* 0x00000000007c8947 */ /* 0x000fea0003800000 */
[----:B------:R-:W-:Y:S01]  /*0d10*/  IMAD.MOV R3, RZ, RZ, -R15 ;  /* 0x000000ffff037224 */ /* 0x000fe200078e0a0f */
[----:B------:R-:W-:Y:S01]  /*0d20*/  DMUL.RP R6, R12, R6 ;  /* 0x000000060c067228 */ /* 0x000fe20000008000 */
[----:B------:R-:W-:Y:S01]  /*0d30*/  IMAD.MOV.U32 R2, RZ, RZ, RZ ;  /* 0x000000ffff027224 */ /* 0x000fe200078e00ff */
[----:B------:R-:W-:-:S05]  /*0d40*/  IADD3 R15, PT, PT, -R15, -0x43300000, RZ ;  /* 0xbcd000000f0f7810 */ /* 0x000fca0007ffe1ff */
[----:B------:R-:W-:-:S03]  /*0d50*/  DFMA R2, R10, -R2, R12 ;  /* 0x800000020a02722b */ /* 0x000fc6000000000c */
[----:B------:R-:W-:-:S07]  /*0d60*/  LOP3.LUT R5, R7, R5, RZ, 0x3c, !PT ;  /* 0x0000000507057212 */ /* 0x000fce00078e3cff */
[----:B------:R-:W-:-:S04]  /*0d70*/  FSETP.NEU.AND P0, PT, |R3|, R15, PT ;  /* 0x0000000f0300720b */ /* 0x000fc80003f0d200 */
[----:B------:R-:W-:Y:S02]  /*0d80*/  FSEL R10, R6, R10, !P0 ;  /* 0x0000000a060a7208 */ /* 0x000fe40004000000 */
[----:B------:R-:W-:Y:S01]  /*0d90*/  FSEL R11, R5, R11, !P0 ;  /* 0x0000000b050b7208 */ /* 0x000fe20004000000 */
[----:B------:R-:W-:Y:S06]  /*0da0*/  BRA `(.L_x_48) ;  /* 0x0000000000547947 */ /* 0x000fec0003800000 */
.L_x_47:
[----:B------:R-:W-:-:S14]  /*0db0*/  DSETP.NAN.AND P0, PT, R6, R6, PT ;  /* 0x000000060600722a */ /* 0x000fdc0003f08000 */
[----:B------:R-:W-:Y:S05]  /*0dc0*/  @P0 BRA `(.L_x_49) ;  /* 0x0000000000440947 */ /* 0x000fea0003800000 */
[----:B------:R-:W-:-:S14]  /*0dd0*/  DSETP.NAN.AND P0, PT, R4, R4, PT ;  /* 0x000000040400722a */ /* 0x000fdc0003f08000 */
[----:B------:R-:W-:Y:S05]  /*0de0*/  @P0 BRA `(.L_x_50) ;  /* 0x0000000000300947 */ /* 0x000fea0003800000 */
[----:B------:R-:W-:Y:S01]  /*0df0*/  ISETP.NE.AND P0, PT, R20, R15, PT ;  /* 0x0000000f1400720c */ /* 0x000fe20003f05270 */
[----:B------:R-:W-:Y:S02]  /*0e00*/  IMAD.MOV.U32 R10, RZ, RZ, 0x0 ;  /* 0x00000000ff0a7424 */ /* 0x000fe400078e00ff */
[----:B------:R-:W-:-:S10]  /*0e10*/  IMAD.MOV.U32 R11, RZ, RZ, -0x80000 ;  /* 0xfff80000ff0b7424 */ /* 0x000fd400078e00ff */
[----:B------:R-:W-:Y:S05]  /*0e20*/  @!P0 BRA `(.L_x_48) ;  /* 0x0000000000348947 */ /* 0x000fea0003800000 */
[----:B------:R-:W-:Y:S02]  /*0e30*/  ISETP.NE.AND P0, PT, R20, 0x7ff00000, PT ;  /* 0x7ff000001400780c */ /* 0x000fe40003f05270 */
[----:B------:R-:W-:Y:S02]  /*0e40*/  LOP3.LUT R11, R7, 0x80000000, R5, 0x48, !PT ;  /* 0x80000000070b7812 */ /* 0x000fe400078e4805 */
[----:B------:R-:W-:-:S13]  /*0e50*/  ISETP.EQ.OR P0, PT, R15, RZ, !P0 ;  /* 0x000000ff0f00720c */ /* 0x000fda0004702670 */
[----:B------:R-:W-:Y:S01]  /*0e60*/  @P0 LOP3.LUT R2, R11, 0x7ff00000, RZ, 0xfc, !PT ;  /* 0x7ff000000b020812 */ /* 0x000fe200078efcff */
[----:B------:R-:W-:Y:S02]  /*0e70*/  @!P0 IMAD.MOV.U32 R10, RZ, RZ, RZ ;  /* 0x000000ffff0a8224 */ /* 0x000fe400078e00ff */
[----:B------:R-:W-:Y:S02]  /*0e80*/  @P0 IMAD.MOV.U32 R10, RZ, RZ, RZ ;  /* 0x000000ffff0a0224 */ /* 0x000fe400078e00ff */
[----:B------:R-:W-:Y:S01]  /*0e90*/  @P0 IMAD.MOV.U32 R11, RZ, RZ, R2 ;  /* 0x000000ffff0b0224 */ /* 0x000fe200078e0002 */
[----:B------:R-:W-:Y:S06]  /*0ea0*/  BRA `(.L_x_48) ;  /* 0x0000000000147947 */ /* 0x000fec0003800000 */
.L_x_50:
[----:B------:R-:W-:Y:S01]  /*0eb0*/  LOP3.LUT R11, R5, 0x80000, RZ, 0xfc, !PT ;  /* 0x00080000050b7812 */ /* 0x000fe200078efcff */
[----:B------:R-:W-:Y:S01]  /*0ec0*/  IMAD.MOV.U32 R10, RZ, RZ, R4 ;  /* 0x000000ffff0a7224 */ /* 0x000fe200078e0004 */
[----:B------:R-:W-:Y:S06]  /*0ed0*/  BRA `(.L_x_48) ;  /* 0x0000000000087947 */ /* 0x000fec0003800000 */
.L_x_49:
[----:B------:R-:W-:Y:S01]  /*0ee0*/  LOP3.LUT R11, R7, 0x80000, RZ, 0xfc, !PT ;  /* 0x00080000070b7812 */ /* 0x000fe200078efcff */
[----:B------:R-:W-:-:S07]  /*0ef0*/  IMAD.MOV.U32 R10, RZ, RZ, R6 ;  /* 0x000000ffff0a7224 */ /* 0x000fce00078e0006 */
.L_x_48:
[----:B------:R-:W-:Y:S05]  /*0f00*/  BSYNC.RECONVERGENT B1 ;  /* 0x0000000000017941 */ /* 0x000fea0003800200 */
.L_x_46:
[----:B------:R-:W-:Y:S02]  /*0f10*/  IMAD.MOV.U32 R2, RZ, RZ, R0 ;  /* 0x000000ffff027224 */ /* 0x000fe400078e0000 */
[----:B------:R-:W-:-:S04]  /*0f20*/  IMAD.MOV.U32 R3, RZ, RZ, 0x0 ;  /* 0x00000000ff037424 */ /* 0x000fc800078e00ff */
[----:B------:R-:W-:Y:S05]  /*0f30*/  RET.REL.NODEC R2 `(_Z27precompute_inverse_twiddlesPN4cuda3std3__47complexIdEEj) ;  /* 0xfffffff002307950 */ /* 0x000fea0003c3ffff */
        .type           $_Z27precompute_inverse_twiddlesPN4cuda3std3__47complexIdEEj$__internal_trig_reduction_slowpathd,@function
        .size           $_Z27precompute_inverse_twiddlesPN4cuda3std3__47complexIdEEj$__internal_trig_reduction_slowpathd,(.L_x_82 - $_Z27precompute_inverse_twiddlesPN4cuda3std3__47complexIdEEj$__internal_trig_reduction_slowpathd)
$_Z27precompute_inverse_twiddlesPN4cuda3std3__47complexIdEEj$__internal_trig_reduction_slowpathd:
[----:B------:R-:W-:Y:S01]  /*0f40*/  SHF.R.U32.HI R10, RZ, 0x14, R12 ;  /* 0x00000014ff0a7819 */ /* 0x000fe2000001160c */
[----:B------:R-:W-:Y:S02]  /*0f50*/  IMAD.MOV.U32 R19, RZ, RZ, R0 ;  /* 0x000000ffff137224 */ /* 0x000fe400078e0000 */
[----:B------:R-:W-:Y:S01]  /*0f60*/  IMAD.MOV.U32 R13, RZ, RZ, R12 ;  /* 0x000000ffff0d7224 */ /* 0x000fe200078e000c */
[----:B------:R-:W-:Y:S01]  /*0f70*/  LOP3.LUT R5, R10, 0x7ff, RZ, 0xc0, !PT ;  /* 0x000007ff0a057812 */ /* 0x000fe200078ec0ff */
[----:B------:R-:W-:-:S03]  /*0f80*/  IMAD.MOV.U32 R4, RZ, RZ, RZ ;  /* 0x000000ffff047224 */ /* 0x000fc600078e00ff */
[----:B------:R-:W-:-:S13]  /*0f90*/  ISETP.NE.AND P0, PT, R5, 0x7ff, PT ;  /* 0x000007ff0500780c */ /* 0x000fda0003f05270 */
[----:B------:R-:W-:Y:S05]  /*0fa0*/  @!P0 BRA `(.L_x_51) ;  /* 0x0000000800488947 */ /* 0x000fea0003800000 */
[----:B------:R-:W-:Y:S01]  /*0fb0*/  VIADD R0, R5, 0xfffffc00 ;  /* 0xfffffc0005007836 */ /* 0x000fe20000000000 */
[----:B------:R-:W-:Y:S01]  /*0fc0*/  BSSY.RECONVERGENT B2, `(.L_x_52) ;  /* 0x000002f000027945 */ /* 0x000fe20003800200 */
[----:B------:R-:W-:-:S03]  /*0fd0*/  CS2R R8, SRZ ;  /* 0x0000000000087805 */ /* 0x000fc6000001ff00 */
[----:B------:R-:W-:Y:S02]  /*0fe0*/  SHF.R.U32.HI R15, RZ, 0x6, R0 ;  /* 0x00000006ff0f7819 */ /* 0x000fe40000011600 */
[----:B------:R-:W-:Y:S02]  /*0ff0*/  ISETP.GE.U32.AND P0, PT, R0, 0x80, PT ;  /* 0x000000800000780c */ /* 0x000fe40003f06070 */
[C---:B------:R-:W-:Y:S02]  /*1000*/  IADD3 R0, PT, PT, -R15.reuse, 0x13, RZ ;  /* 0x000000130f007810 */ /* 0x040fe40007ffe1ff */
[----:B------:R-:W-:Y:S02]  /*1010*/  IADD3 R11, PT, PT, -R15, 0xf, RZ ;  /* 0x0000000f0f0b7810 */ /* 0x000fe40007ffe1ff */
[----:B------:R-:W-:-:S04]  /*1020*/  SEL R0, R0, 0x12, P0 ;  /* 0x0000001200007807 */ /* 0x000fc80000000000 */
[----:B------:R-:W-:-:S13]  /*1030*/  ISETP.GE.AND P0, PT, R11, R0, PT ;  /* 0x000000000b00720c */ /* 0x000fda0003f06270 */
[----:B------:R-:W-:Y:S05]  /*1040*/  @P0 BRA `(.L_x_53) ;  /* 0x0000000000980947 */ /* 0x000fea0003800000 */
[----:B------:R-:W0:Y:S01]  /*1050*/  LDC.64 R4, c[0x0][0x358] ;  /* 0x0000d600ff047b82 */ /* 0x000e220000000a00 */
[C---:B------:R-:W-:Y:S01]  /*1060*/  SHF.L.U64.HI R21, R19.reuse, 0xb, R13 ;  /* 0x0000000b13157819 */ /* 0x040fe2000001020d */
[----:B------:R-:W-:Y:S01]  /*1070*/  BSSY.RECONVERGENT B3, `(.L_x_54) ;  /* 0x0000022000037945 */ /* 0x000fe20003800200 */
[----:B------:R-:W-:Y:S01]  /*1080*/  IMAD.SHL.U32 R13, R19, 0x800, RZ ;  /* 0x00000800130d7824 */ /* 0x000fe200078e00ff */
[----:B------:R-:W-:Y:S01]  /*1090*/  IADD3 R19, PT, PT, RZ, -R15, -R0 ;  /* 0x8000000fff137210 */ /* 0x000fe20007ffe800 */
[----:B------:R-:W-:Y:S01]  /*10a0*/  IMAD.MOV.U32 R20, RZ, RZ, RZ ;  /* 0x000000ffff147224 */ /* 0x000fe200078e00ff */
[----:B------:R-:W-:Y:S02]  /*10b0*/  CS2R R8, SRZ ;  /* 0x0000000000087805 */ /* 0x000fe4000001ff00 */
[----:B------:R-:W-:-:S07]  /*10c0*/  LOP3.LUT R21, R21, 0x80000000, RZ, 0xfc, !PT ;  /* 0x8000000015157812 */ /* 0x000fce00078efcff */
.L_x_55:
[----:B------:R-:W1:Y:S01]  /*10d0*/  LDC.64 R6, c[0x4][0x10] ;  /* 0x01000400ff067b82 */ /* 0x000e620000000a00 */
[----:B0-----:R-:W-:Y:S02]  /*10e0*/  R2UR UR6, R4 ;  /* 0x00000000040672ca */ /* 0x001fe400000e0000 */
[----:B------:R-:W-:Y:S01]  /*10f0*/  R2UR UR7, R5 ;  /* 0x00000000050772ca */ /* 0x000fe200000e0000 */
[----:B-1----:R-:W-:-:S12]  /*1100*/  IMAD.WIDE R6, R11, 0x8, R6 ;  /* 0x000000080b067825 */ /* 0x002fd800078e0206 */
[----:B------:R-:W2:Y:S01]  /*1110*/  LDG.E.64.CONSTANT R6, desc[UR6][R6.64] ;  /* 0x0000000606067981 */ /* 0x000ea2000c1e9b00 */
[----:B------:R-:W-:Y:S02]  /*1120*/  VIADD R19, R19, 0x1 ;  /* 0x0000000113137836 */ /* 0x000fe40000000000 */
[----:B------:R-:W-:Y:S02]  /*1130*/  VIADD R11, R11, 0x1 ;  /* 0x000000010b0b7836 */ /* 0x000fe40000000000 */
[----:B--2---:R-:W-:-:S04]  /*1140*/  IMAD.WIDE.U32 R8, P2, R6, R13, R8 ;  /* 0x0000000d06087225 */ /* 0x004fc80007840008 */
[----:B------:R-:W-:Y:S02]  /*1150*/  IMAD R23, R6, R21, RZ ;  /* 0x0000001506177224 */ /* 0x000fe400078e02ff */
[CC--:B------:R-:W-:Y:S02]  /*1160*/  IMAD R22, R7.reuse, R13.reuse, RZ ;  /* 0x0000000d07167224 */ /* 0x0c0fe400078e02ff */
[----:B------:R-:W-:Y:S01]  /*1170*/  IMAD.HI.U32 R25, R7, R13, RZ ;  /* 0x0000000d07197227 */ /* 0x000fe200078e00ff */
[----:B------:R-:W-:-:S03]  /*1180*/  IADD3 R9, P0, PT, R23, R9, RZ ;  /* 0x0000000917097210 */ /* 0x000fc60007f1e0ff */
[----:B------:R-:W-:Y:S01]  /*1190*/  IMAD R23, R20, 0x8, R1 ;  /* 0x0000000814177824 */ /* 0x000fe200078e0201 */
[----:B------:R-:W-:Y:S01]  /*11a0*/  IADD3 R9, P1, PT, R22, R9, RZ ;  /* 0x0000000916097210 */ /* 0x000fe20007f3e0ff */
[----:B------:R-:W-:-:S04]  /*11b0*/  IMAD.HI.U32 R22, R6, R21, RZ ;  /* 0x0000001506167227 */ /* 0x000fc800078e00ff */
[----:B------:R-:W-:Y:S01]  /*11c0*/  IMAD.X R6, RZ, RZ, R22, P2 ;  /* 0x000000ffff067224 */ /* 0x000fe200010e0616 */
[----:B------:R0:W-:Y:S01]  /*11d0*/  STL.64 [R23], R8 ;  /* 0x0000000817007387 */ /* 0x0001e20000100a00 */
[----:B------:R-:W-:-:S03]  /*11e0*/  IMAD.HI.U32 R22, R7, R21, RZ ;  /* 0x0000001507167227 */ /* 0x000fc600078e00ff */
[----:B------:R-:W-:Y:S01]  /*11f0*/  IADD3.X R6, P0, PT, R25, R6, RZ, P0, !PT ;  /* 0x0000000619067210 */ /* 0x000fe2000071e4ff */
[----:B------:R-:W-:Y:S02]  /*1200*/  IMAD R7, R7, R21, RZ ;  /* 0x0000001507077224 */ /* 0x000fe400078e02ff */
[----:B------:R-:W-:-:S03]  /*1210*/  VIADD R20, R20, 0x1 ;  /* 0x0000000114147836 */ /* 0x000fc60000000000 */
[----:B------:R-:W-:Y:S01]  /*1220*/  IADD3.X R7, P1, PT, R7, R6, RZ, P1, !PT ;  /* 0x0000000607077210 */ /* 0x000fe20000f3e4ff */
[----:B------:R-:W-:Y:S01]  /*1230*/  IMAD.X R6, RZ, RZ, R22, P0 ;  /* 0x000000ffff067224 */ /* 0x000fe200000e0616 */
[----:B------:R-:W-:-:S03]  /*1240*/  ISETP.NE.AND P0, PT, R19, -0xf, PT ;  /* 0xfffffff11300780c */ /* 0x000fc60003f05270 */
[----:B------:R-:W-:Y:S02]  /*1250*/  IMAD.X R6, RZ, RZ, R6, P1 ;  /* 0x000000ffff067224 */ /* 0x000fe400008e0606 */
[----:B0-----:R-:W-:Y:S02]  /*1260*/  IMAD.MOV.U32 R8, RZ, RZ, R7 ;  /* 0x000000ffff087224 */ /* 0x001fe400078e0007 */
[----:B------:R-:W-:-:S06]  /*1270*/  IMAD.MOV.U32 R9, RZ, RZ, R6 ;  /* 0x000000ffff097224 */ /* 0x000fcc00078e0006 */
[----:B------:R-:W-:Y:S05]  /*1280*/  @P0 BRA `(.L_x_55) ;  /* 0xfffffffc00900947 */ /* 0x000fea000383ffff */
[----:B------:R-:W-:Y:S05]  /*1290*/  BSYNC.RECONVERGENT B3 ;  /* 0x0000000000037941 */ /* 0x000fea0003800200 */
.L_x_54:
[----:B------:R-:W-:-:S07]  /*12a0*/  IMAD.MOV.U32 R11, RZ, RZ, R0 ;  /* 0x000000ffff0b7224 */ /* 0x000fce00078e0000 */
.L_x_53:
[----:B------:R-:W-:Y:S05]  /*12b0*/  BSYNC.RECONVERGENT B2 ;  /* 0x0000000000027941 */ /* 0x000fea0003800200 */
.L_x_52:
[----:B------:R-:W-:Y:S01]  /*12c0*/  LOP3.LUT P0, R23, R10, 0x3f, RZ, 0xc0, !PT ;  /* 0x0000003f0a177812 */ /* 0x000fe2000780c0ff */
[----:B------:R-:W-:-:S04]  /*12d0*/  IMAD.IADD R0, R15, 0x1, R11 ;  /* 0x000000010f007824 */ /* 0x000fc800078e020b */
[----:B------:R-:W-:-:S05]  /*12e0*/  IMAD.U32 R25, R0, 0x8, R1 ;  /* 0x0000000800197824 */ /* 0x000fca00078e0001 */
[----:B------:R0:W-:Y:S04]  /*12f0*/  STL.64 [R25+-0x78], R8 ;  /* 0xffff880819007387 */ /* 0x0001e80000100a00 */
[----:B------:R-:W2:Y:S04]  /*1300*/  @P0 LDL.64 R20, [R1+0x8] ;  /* 0x0000080001140983 */ /* 0x000ea80000100a00 */
[----:B------:R-:W3:Y:S04]  /*1310*/  LDL.64 R6, [R1+0x10] ;  /* 0x0000100001067983 */ /* 0x000ee80000100a00 */
[----:B------:R-:W4:Y:S01]  /*1320*/  LDL.64 R4, [R1+0x18] ;  /* 0x0000180001047983 */ /* 0x000f220000100a00 */
[----:B------:R-:W-:Y:S01]  /*1330*/  @P0 LOP3.LUT R0, R23, 0x3f, RZ, 0x3c, !PT ;  /* 0x0000003f17000812 */ /* 0x000fe200078e3cff */
[----:B------:R-:W-:Y:S01]  /*1340*/  BSSY.RECONVERGENT B2, `(.L_x_56) ;  /* 0x0000034000027945 */ /* 0x000fe20003800200 */
[----:B--2---:R-:W-:-:S02]  /*1350*/  @P0 SHF.R.U64 R11, R20, 0x1, R21 ;  /* 0x00000001140b0819 */ /* 0x004fc40000001215 */
[----:B------:R-:W-:Y:S02]  /*1360*/  @P0 SHF.R.U32.HI R13, RZ, 0x1, R21 ;  /* 0x00000001ff0d0819 */ /* 0x000fe40000011615 */
[CC--:B---3--:R-:W-:Y:S02]  /*1370*/  @P0 SHF.L.U32 R15, R6.reuse, R23.reuse, RZ ;  /* 0x00000017060f0219 */ /* 0x0c8fe400000006ff */
[----:B0-----:R-:W-:Y:S02]  /*1380*/  @P0 SHF.R.U64 R8, R11, R0, R13 ;  /* 0x000000000b080219 */ /* 0x001fe4000000120d */
[--C-:B------:R-:W-:Y:S02]  /*1390*/  @P0 SHF.R.U32.HI R21, RZ, 0x1, R7.reuse ;  /* 0x00000001ff150819 */ /* 0x100fe40000011607 */
[C-C-:B------:R-:W-:Y:S02]  /*13a0*/  @P0 SHF.R.U64 R19, R6.reuse, 0x1, R7.reuse ;  /* 0x0000000106130819 */ /* 0x140fe40000001207 */
[----:B------:R-:W-:-:S02]  /*13b0*/  @P0 SHF.L.U64.HI R10, R6, R23, R7 ;  /* 0x00000017060a0219 */ /* 0x000fc40000010207 */
[----:B------:R-:W-:Y:S02]  /*13c0*/  @P0 SHF.R.U32.HI R9, RZ, R0, R13 ;  /* 0x00000000ff090219 */ /* 0x000fe4000001160d */
[----:B------:R-:W-:Y:S02]  /*13d0*/  @P0 LOP3.LUT R6, R15, R8, RZ, 0xfc, !PT ;  /* 0x000000080f060212 */ /* 0x000fe400078efcff */
[----:B----4-:R-:W-:Y:S02]  /*13e0*/  @P0 SHF.L.U32 R11, R4, R23, RZ ;  /* 0x00000017040b0219 */ /* 0x010fe400000006ff */
[----:B------:R-:W-:Y:S01]  /*13f0*/  @P0 SHF.R.U64 R20, R19, R0, R21 ;  /* 0x0000000013140219 */ /* 0x000fe20000001215 */
[----:B------:R-:W-:Y:S01]  /*1400*/  IMAD.SHL.U32 R8, R6, 0x4, RZ ;  /* 0x0000000406087824 */ /* 0x000fe200078e00ff */
[----:B------:R-:W-:Y:S02]  /*1410*/  @P0 LOP3.LUT R7, R10, R9, RZ, 0xfc, !PT ;  /* 0x000000090a070212 */ /* 0x000fe400078efcff */
[----:B------:R-:W-:-:S02]  /*1420*/  @P0 SHF.L.U64.HI R23, R4, R23, R5 ;  /* 0x0000001704170219 */ /* 0x000fc40000010205 */
[----:B------:R-:W-:Y:S02]  /*1430*/  @P0 LOP3.LUT R4, R11, R20, RZ, 0xfc, !PT ;  /* 0x000000140b040212 */ /* 0x000fe400078efcff */
[----:B------:R-:W-:Y:S02]  /*1440*/  @P0 SHF.R.U32.HI R0, RZ, R0, R21 ;  /* 0x00000000ff000219 */ /* 0x000fe40000011615 */
[----:B------:R-:W-:Y:S02]  /*1450*/  SHF.L.U64.HI R20, R6, 0x2, R7 ;  /* 0x0000000206147819 */ /* 0x000fe40000010207 */
[----:B------:R-:W-:Y:S02]  /*1460*/  @P0 LOP3.LUT R5, R23, R0, RZ, 0xfc, !PT ;  /* 0x0000000017050212 */ /* 0x000fe400078efcff */
[----:B------:R-:W-:Y:S02]  /*1470*/  SHF.L.W.U32.HI R7, R7, 0x2, R4 ;  /* 0x0000000207077819 */ /* 0x000fe40000010e04 */
[----:B------:R-:W-:-:S02]  /*1480*/  IADD3 RZ, P0, PT, RZ, -R8, RZ ;  /* 0x80000008ffff7210 */ /* 0x000fc40007f1e0ff */
[----:B------:R-:W-:Y:S02]  /*1490*/  LOP3.LUT R0, RZ, R20, RZ, 0x33, !PT ;  /* 0x00000014ff007212 */ /* 0x000fe400078e33ff */
[----:B------:R-:W-:Y:S02]  /*14a0*/  SHF.L.W.U32.HI R4, R4, 0x2, R5 ;  /* 0x0000000204047819 */ /* 0x000fe40000010e05 */
[----:B------:R-:W-:Y:S02]  /*14b0*/  LOP3.LUT R6, RZ, R7, RZ, 0x33, !PT ;  /* 0x00000007ff067212 */ /* 0x000fe400078e33ff */
[----:B------:R-:W-:Y:S02]  /*14c0*/  IADD3.X R9, P0, PT, RZ, R0, RZ, P0, !PT ;  /* 0x00000000ff097210 */ /* 0x000fe4000071e4ff */
[----:B------:R-:W-:Y:S02]  /*14d0*/  LOP3.LUT R10, RZ, R4, RZ, 0x33, !PT ;  /* 0x00000004ff0a7212 */ /* 0x000fe400078e33ff */
[----:B------:R-:W-:-:S02]  /*14e0*/  IADD3.X R0, P1, PT, RZ, R6, RZ, P0, !PT ;  /* 0x00000006ff007210 */ /* 0x000fc4000073e4ff */
[----:B------:R-:W-:-:S03]  /*14f0*/  ISETP.GT.U32.AND P2, PT, R7, -0x1, PT ;  /* 0xffffffff0700780c */ /* 0x000fc60003f44070 */
[----:B------:R-:W-:Y:S01]  /*1500*/  IMAD.X R11, RZ, RZ, R10, P1 ;  /* 0x000000ffff0b7224 */ /* 0x000fe200008e060a */
[----:B------:R-:W-:-:S04]  /*1510*/  ISETP.GT.AND.EX P0, PT, R4, -0x1, PT, P2 ;  /* 0xffffffff0400780c */ /* 0x000fc80003f04320 */
[----:B------:R-:W-:Y:S02]  /*1520*/  SEL R6, R4, R11, P0 ;  /* 0x0000000b04067207 */ /* 0x000fe40000000000 */
[----:B------:R-:W-:Y:S02]  /*1530*/  SEL R15, R7, R0, P0 ;  /* 0x00000000070f7207 */ /* 0x000fe40000000000 */
[----:B------:R-:W-:Y:S02]  /*1540*/  ISETP.NE.U32.AND P1, PT, R6, RZ, PT ;  /* 0x000000ff0600720c */ /* 0x000fe40003f25070 */
[----:B------:R-:W-:Y:S02]  /*1550*/  SEL R11, R20, R9, P0 ;  /* 0x00000009140b7207 */ /* 0x000fe40000000000 */
[----:B------:R-:W-:Y:S01]  /*1560*/  SEL R7, R15, R6, !P1 ;  /* 0x000000060f077207 */ /* 0x000fe20004800000 */
[----:B------:R-:W-:-:S05]  /*1570*/  @!P0 IMAD.MOV R8, RZ, RZ, -R8 ;  /* 0x000000ffff088224 */ /* 0x000fca00078e0a08 */
[----:B------:R-:W0:Y:S02]  /*1580*/  FLO.U32 R7, R7 ;  /* 0x0000000700077300 */ /* 0x000e2400000e0000 */
[C---:B0-----:R-:W-:Y:S02]  /*1590*/  IADD3 R10, PT, PT, -R7.reuse, 0x1f, RZ ;  /* 0x0000001f070a7810 */ /* 0x041fe40007ffe1ff */
[----:B------:R-:W-:-:S03]  /*15a0*/  IADD3 R0, PT, PT, -R7, 0x3f, RZ ;  /* 0x0000003f07007810 */ /* 0x000fc60007ffe1ff */
[----:B------:R-:W-:-:S05]  /*15b0*/  @P1 IMAD.MOV R0, RZ, RZ, R10 ;  /* 0x000000ffff001224 */ /* 0x000fca00078e020a */
[----:B------:R-:W-:-:S13]  /*15c0*/  ISETP.NE.AND P1, PT, R0, RZ, PT ;  /* 0x000000ff0000720c */ /* 0x000fda0003f25270 */
[----:B------:R-:W-:Y:S05]  /*15d0*/  @!P1 BRA `(.L_x_57) ;  /* 0x0000000000289947 */ /* 0x000fea0003800000 */
[--C-:B------:R-:W-:Y:S02]  /*15e0*/  SHF.R.U64 R9, R8, 0x1, R11.reuse ;  /* 0x0000000108097819 */ /* 0x100fe4000000120b */
[C---:B------:R-:W-:Y:S02]  /*15f0*/  LOP3.LUT R7, R0.reuse, 0x3f, RZ, 0xc0, !PT ;  /* 0x0000003f00077812 */ /* 0x040fe400078ec0ff */
[----:B------:R-:W-:Y:S02]  /*1600*/  SHF.R.U32.HI R11, RZ, 0x1, R11 ;  /* 0x00000001ff0b7819 */ /* 0x000fe4000001160b */
[----:B------:R-:W-:Y:S02]  /*1610*/  LOP3.LUT R8, R0, 0x3f, RZ, 0xc, !PT ;  /* 0x0000003f00087812 */ /* 0x000fe400078e0cff */
[CC--:B------:R-:W-:Y:S02]  /*1620*/  SHF.L.U64.HI R13, R15.reuse, R7.reuse, R6 ;  /* 0x000000070f0d7219 */ /* 0x0c0fe40000010206 */
[----:B------:R-:W-:-:S02]  /*1630*/  SHF.L.U32 R7, R15, R7, RZ ;  /* 0x000000070f077219 */ /* 0x000fc400000006ff */
[-CC-:B------:R-:W-:Y:S02]  /*1640*/  SHF.R.U64 R6, R9, R8.reuse, R11.reuse ;  /* 0x0000000809067219 */ /* 0x180fe4000000120b */
[----:B------:R-:W-:Y:S02]  /*1650*/  SHF.R.U32.HI R8, RZ, R8, R11 ;  /* 0x00000008ff087219 */ /* 0x000fe4000001160b */
[----:B------:R-:W-:Y:S02]  /*1660*/  LOP3.LUT R15, R7, R6, RZ, 0xfc, !PT ;  /* 0x00000006070f7212 */ /* 0x000fe400078efcff */
[----:B------:R-:W-:-:S07]  /*1670*/  LOP3.LUT R6, R13, R8, RZ, 0xfc, !PT ;  /* 0x000000080d067212 */ /* 0x000fce00078efcff */
.L_x_57:
[----:B------:R-:W-:Y:S05]  /*1680*/  BSYNC.RECONVERGENT B2 ;  /* 0x0000000000027941 */ /* 0x000fea0003800200 */
.L_x_56:
[----:B------:R-:W-:-:S04]  /*1690*/  IMAD.WIDE.U32 R10, R15, 0x2168c235, RZ ;  /* 0x2168c2350f0a7825 */ /* 0x000fc800078e00ff */
[----:B------:R-:W-:Y:S01]  /*16a0*/  IMAD.MOV.U32 R8, RZ, RZ, R11 ;  /* 0x000000ffff087224 */ /* 0x000fe200078e000b */
[----:B------:R-:W-:Y:S01]  /*16b0*/  IADD3 RZ, P1, PT, R10, R10, RZ ;  /* 0x0000000a0aff7210 */ /* 0x000fe20007f3e0ff */
[----:B------:R-:W-:Y:S02]  /*16c0*/  IMAD.MOV.U32 R9, RZ, RZ, RZ ;  /* 0x000000ffff097224 */ /* 0x000fe400078e00ff */
[----:B------:R-:W-:-:S04]  /*16d0*/  IMAD.HI.U32 R7, R6, -0x36f0255e, RZ ;  /* 0xc90fdaa206077827 */ /* 0x000fc800078e00ff */
[----:B------:R-:W-:-:S04]  /*16e0*/  IMAD.WIDE.U32 R8, R15, -0x36f0255e, R8 ;  /* 0xc90fdaa20f087825 */ /* 0x000fc800078e0008 */
[C---:B------:R-:W-:Y:S02]  /*16f0*/  IMAD R11, R6.reuse, -0x36f0255e, RZ ;  /* 0xc90fdaa2060b7824 */ /* 0x040fe400078e02ff */
[----:B------:R-:W-:-:S04]  /*1700*/  IMAD.WIDE.U32 R8, P2, R6, 0x2168c235, R8 ;  /* 0x2168c23506087825 */ /* 0x000fc80007840008 */
[----:B------:R-:W-:Y:S01]  /*1710*/  IMAD.X R6, RZ, RZ, R7, P2 ;  /* 0x000000ffff067224 */ /* 0x000fe200010e0607 */
[----:B------:R-:W-:Y:S02]  /*1720*/  IADD3 R7, P2, PT, R11, R9, RZ ;  /* 0x000000090b077210 */ /* 0x000fe40007f5e0ff */
[----:B------:R-:W-:Y:S02]  /*1730*/  IADD3.X RZ, P1, PT, R8, R8, RZ, P1, !PT ;  /* 0x0000000808ff7210 */ /* 0x000fe40000f3e4ff */
[C---:B------:R-:W-:Y:S01]  /*1740*/  ISETP.GT.U32.AND P3, PT, R7.reuse, RZ, PT ;  /* 0x000000ff0700720c */ /* 0x040fe20003f64070 */
[----:B------:R-:W-:Y:S01]  /*1750*/  IMAD.X R6, RZ, RZ, R6, P2 ;  /* 0x000000ffff067224 */ /* 0x000fe200010e0606 */
[----:B------:R-:W-:-:S04]  /*1760*/  IADD3.X R8, P2, PT, R7, R7, RZ, P1, !PT ;  /* 0x0000000707087210 */ /* 0x000fc80000f5e4ff */
[C---:B------:R-:W-:Y:S01]  /*1770*/  ISETP.GT.AND.EX P1, PT, R6.reuse, RZ, PT, P3 ;  /* 0x000000ff0600720c */ /* 0x040fe20003f24330 */
[----:B------:R-:W-:-:S03]  /*1780*/  IMAD.X R9, R6, 0x1, R6, P2 ;  /* 0x0000000106097824 */ /* 0x000fc600010e0606 */
[----:B------:R-:W-:Y:S02]  /*1790*/  SEL R7, R8, R7, P1 ;  /* 0x0000000708077207 */ /* 0x000fe40000800000 */
[----:B------:R-:W-:Y:S02]  /*17a0*/  SEL R8, R9, R6, P1 ;  /* 0x0000000609087207 */ /* 0x000fe40000800000 */
[----:B------:R-:W-:Y:S02]  /*17b0*/  IADD3 R7, P2, PT, R7, 0x1, RZ ;  /* 0x0000000107077810 */ /* 0x000fe40007f5e0ff */
[----:B------:R-:W-:Y:S02]  /*17c0*/  SEL R9, RZ, 0xffffffff, !P1 ;  /* 0xffffffffff097807 */ /* 0x000fe40004800000 */
[----:B------:R-:W-:Y:S01]  /*17d0*/  LOP3.LUT P1, R6, R12, 0x80000000, RZ, 0xc0, !PT ;  /* 0x800000000c067812 */ /* 0x000fe2000782c0ff */
[----:B------:R-:W-:Y:S02]  /*17e0*/  IMAD.X R8, RZ, RZ, R8, P2 ;  /* 0x000000ffff087224 */ /* 0x000fe400010e0608 */
[----:B------:R-:W-:Y:S01]  /*17f0*/  IMAD.IADD R9, R9, 0x1, -R0 ;  /* 0x0000000109097824 */ /* 0x000fe200078e0a00 */
[----:B------:R-:W-:-:S02]  /*1800*/  @!P0 LOP3.LUT R6, R6, 0x80000000, RZ, 0x3c, !PT ;  /* 0x8000000006068812 */ /* 0x000fc400078e3cff */
[----:B------:R-:W-:-:S04]  /*1810*/  SHF.R.U64 R7, R7, 0xa, R8 ;  /* 0x0000000a07077819 */ /* 0x000fc80000001208 */
[----:B------:R-:W-:-:S04]  /*1820*/  IADD3 R7, P2, PT, R7, 0x1, RZ ;  /* 0x0000000107077810 */ /* 0x000fc80007f5e0ff */
[----:B------:R-:W-:-:S04]  /*1830*/  LEA.HI.X R8, R8, RZ, RZ, 0x16, P2 ;  /* 0x000000ff08087211 */ /* 0x000fc800010fb4ff */
[--C-:B------:R-:W-:Y:S02]  /*1840*/  SHF.R.U64 R0, R7, 0x1, R8.reuse ;  /* 0x0000000107007819 */ /* 0x100fe40000001208 */
[----:B------:R-:W-:Y:S01]  /*1850*/  SHF.R.U32.HI R7, RZ, 0x1e, R5 ;  /* 0x0000001eff077819 */ /* 0x000fe20000011605 */
[----:B------:R-:W-:Y:S01]  /*1860*/  IMAD.SHL.U32 R5, R9, 0x100000, RZ ;  /* 0x0010000009057824 */ /* 0x000fe200078e00ff */
[----:B------:R-:W-:Y:S02]  /*1870*/  SHF.R.U32.HI R8, RZ, 0x1, R8 ;  /* 0x00000001ff087819 */ /* 0x000fe40000011608 */
[----:B------:R-:W-:Y:S02]  /*1880*/  IADD3 R19, P2, P3, RZ, RZ, R0 ;  /* 0x000000ffff137210 */ /* 0x000fe40007b5e000 */
[----:B------:R-:W-:Y:S02]  /*1890*/  LEA.HI R4, R4, R7, RZ, 0x1 ;  /* 0x0000000704047211 */ /* 0x000fe400078f08ff */
[----:B------:R-:W-:-:S03]  /*18a0*/  IADD3.X R5, PT, PT, R5, 0x3fe00000, R8, P2, P3 ;  /* 0x3fe0000005057810 */ /* 0x000fc600017e6408 */
[----:B------:R-:W-:Y:S01]  /*18b0*/  @P1 IMAD.MOV R4, RZ, RZ, -R4 ;  /* 0x000000ffff041224 */ /* 0x000fe200078e0a04 */
[----:B------:R-:W-:-:S07]  /*18c0*/  LOP3.LUT R13, R5, R6, RZ, 0xfc, !PT ;  /* 0x00000006050d7212 */ /* 0x000fce00078efcff */
.L_x_51:
[----:B------:R-:W-:Y:S02]  /*18d0*/  IMAD.MOV.U32 R12, RZ, RZ, R19 ;  /* 0x000000ffff0c7224 */ /* 0x000fe400078e0013 */
[----:B------:R-:W-:Y:S02]  /*18e0*/  IMAD.MOV.U32 R19, RZ, RZ, 0x0 ;  /* 0x00000000ff137424 */ /* 0x000fe400078e00ff */
[----:B------:R-:W-:Y:S02]  /*18f0*/  IMAD.MOV.U32 R0, RZ, RZ, R4 ;  /* 0x000000ffff007224 */ /* 0x000fe400078e0004 */
[----:B------:R-:W-:Y:S05]  /*1900*/  RET.REL.NODEC R18 `(_Z27precompute_inverse_twiddlesPN4cuda3std3__47complexIdEEj) ;  /* 0xffffffe412bc7950 */ /* 0x000fea0003c3ffff */
.L_x_58:
        /* <DEDUP_REMOVED lines=15> */
.L_x_82:


//--------------------- .text._Z19precompute_twiddlesPN4cuda3std3__47complexIdEEj --------------------------
	.section	.text._Z19precompute_twiddlesPN4cuda3std3__47complexIdEEj,"ax",@progbits
	.align	128
        .global         _Z19precompute_twiddlesPN4cuda3std3__47complexIdEEj
        .type           _Z19precompute_twiddlesPN4cuda3std3__47complexIdEEj,@function
        .size           _Z19precompute_twiddlesPN4cuda3std3__47complexIdEEj,(.L_x_84 - _Z19precompute_twiddlesPN4cuda3std3__47complexIdEEj)
        .other          _Z19precompute_twiddlesPN4cuda3std3__47complexIdEEj,@"STO_CUDA_ENTRY STV_DEFAULT"
_Z19precompute_twiddlesPN4cuda3std3__47complexIdEEj:
.text._Z19precompute_twiddlesPN4cuda3std3__47complexIdEEj:
        /* <DEDUP_REMOVED lines=20> */
[----:B0-----:R-:W-:-:S06]  /*0140*/  DMUL R6, R6, -UR4 ;  /* 0x8000000406067c28 */ /* 0x001fcc0008000000 */
        /* <DEDUP_REMOVED lines=9> */
[----:B------:R-:W-:Y:S05]  /*01e0*/  CALL.REL.NOINC `($__internal_2_$__cuda_sm20_div_rn_f64_full) ;  /* 0x0000000400e47944 */ /* 0x000fea0003c00000 */
[----:B------:R-:W-:Y:S02]  /*01f0*/  IMAD.MOV.U32 R2, RZ, RZ, R10 ;  /* 0x000000ffff027224 */ /* 0x000fe400078e000a */
[----:B------:R-:W-:-:S07]  /*0200*/  IMAD.MOV.U32 R3, RZ, RZ, R11 ;  /* 0x000000ffff037224 */ /* 0x000fce00078e000b */
.L_x_60:
[----:B------:R-:W-:Y:S05]  /*0210*/  BSYNC.RECONVERGENT B0 ;  /* 0x0000000000007941 */ /* 0x000fea0003800200 */
.L_x_59:
        /* <DEDUP_REMOVED lines=26> */
[----:B0-----:R-:W-:Y:S05]  /*03c0*/  CALL.REL.NOINC `($_Z19precompute_twiddlesPN4cuda3std3__47complexIdEEj$__internal_trig_reduction_slowpathd) ;  /* 0x0000000800dc7944 */ /* 0x001fea0003c00000 */
.L_x_64:
[----:B0-----:R-:W-:Y:S05]  /*03d0*/  BSYNC.RECONVERGENT B1 ;  /* 0x0000000000017941 */ /* 0x001fea0003800200 */
.L_x_63:
[----:B------:R-:W-:-:S07]  /*03e0*/  VIADD R0, R0, 0x1 ;  /* 0x0000000100007836 */ /* 0x000fce0000000000 */
.L_x_62:
[----:B0-----:R-:W-:Y:S05]  /*03f0*/  BSYNC.RECONVERGENT B0 ;  /* 0x0000000000007941 */ /* 0x001fea0003800200 */
.L_x_61:
        /* <DEDUP_REMOVED lines=53> */
[----:B------:R-:W-:Y:S05]  /*0750*/  CALL.REL.NOINC `($_Z19precompute_twiddlesPN4cuda3std3__47complexIdEEj$__internal_trig_reduction_slowpathd) ;  /* 0x0000000400f87944 */ /* 0x000fea0003c00000 */
.L_x_66:
[----:B------:R-:W-:Y:S05]  /*0760*/  BSYNC.RECONVERGENT B0 ;  /* 0x0000000000007941 */ /* 0x000fea0003800200 */
.L_x_65:
        /* <DEDUP_REMOVED lines=33> */
        .weak           $__internal_2_$__cuda_sm20_div_rn_f64_full
        .type           $__internal_2_$__cuda_sm20_div_rn_f64_full,@function
        .size           $__internal_2_$__cuda_sm20_div_rn_f64_full,($_Z19precompute_twiddlesPN4cuda3std3__47complexIdEEj$__internal_trig_reduction_slowpathd - $__internal_2_$__cuda_sm20_div_rn_f64_full)
$__internal_2_$__cuda_sm20_div_rn_f64_full:
        /* <DEDUP_REMOVED lines=67> */
.L_x_68:
        /* <DEDUP_REMOVED lines=16> */
.L_x_71:
[----:B------:R-:W-:Y:S01]  /*0eb0*/  LOP3.LUT R11, R5, 0x80000, RZ, 0xfc, !PT ;  /* 0x00080000050b7812 */ /* 0x000fe200078efcff */
[----:B------:R-:W-:Y:S01]  /*0ec0*/  IMAD.MOV.U32 R10, RZ, RZ, R4 ;  /* 0x000000ffff0a7224 */ /* 0x000fe200078e0004 */
[----:B------:R-:W-:Y:S06]  /*0ed0*/  BRA `(.L_x_69) ;  /* 0x0000000000087947 */ /* 0x000fec0003800000 */
.L_x_70:
[----:B------:R-:W-:Y:S01]  /*0ee0*/  LOP3.LUT R11, R7, 0x80000, RZ, 0xfc, !PT ;  /* 0x00080000070b7812 */ /* 0x000fe200078efcff */
[----:B------:R-:W-:-:S07]  /*0ef0*/  IMAD.MOV.U32 R10, RZ, RZ, R6 ;  /* 0x000000ffff0a7224 */ /* 0x000fce00078e0006 */
.L_x_69:
[----:B------:R-:W-:Y:S05]  /*0f00*/  BSYNC.RECONVERGENT B1 ;  /* 0x0000000000017941 */ /* 0x000fea0003800200 */
.L_x_67:
[----:B------:R-:W-:Y:S02]  /*0f10*/  IMAD.MOV.U32 R2, RZ, RZ, R0 ;  /* 0x000000ffff027224 */ /* 0x000fe400078e0000 */
[----:B------:R-:W-:-:S04]  /*0f20*/  IMAD.MOV.U32 R3, RZ, RZ, 0x0 ;  /* 0x00000000ff037424 */ /* 0x000fc800078e00ff */
[----:B------:R-:W-:Y:S05]  /*0f30*/  RET.REL.NODEC R2 `(_Z19precompute_twiddlesPN4cuda3std3__47complexIdEEj) ;  /* 0xfffffff002307950 */ /* 0x000fea0003c3ffff */
        .type           $_Z19precompute_twiddlesPN4cuda3std3__47complexIdEEj$__internal_trig_reduction_slowpathd,@function
        .size           $_Z19precompute_twiddlesPN4cuda3std3__47complexIdEEj$__internal_trig_reduction_slowpathd,(.L_x_84 - $_Z19precompute_twiddlesPN4cuda3std3__47complexIdEEj$__internal_trig_reduction_slowpathd)
$_Z19precompute_twiddlesPN4cuda3std3__47complexIdEEj$__internal_trig_reduction_slowpathd:
        /* <DEDUP_REMOVED lines=25> */
.L_x_76:
        /* <DEDUP_REMOVED lines=29> */
.L_x_75:
[----:B------:R-:W-:-:S07]  /*12a0*/  IMAD.MOV.U32 R11, RZ, RZ, R0 ;  /* 0x000000ffff0b7224 */ /* 0x000fce00078e0000 */
.L_x_74:
[----:B------:R-:W-:Y:S05]  /*12b0*/  BSYNC.RECONVERGENT B2 ;  /* 0x0000000000027941 */ /* 0x000fea0003800200 */
.L_x_73:
        /* <DEDUP_REMOVED lines=60> */
.L_x_78:
[----:B------:R-:W-:Y:S05]  /*1680*/  BSYNC.RECONVERGENT B2 ;  /* 0x0000000000027941 */ /* 0x000fea0003800200 */
.L_x_77:
        /* <DEDUP_REMOVED lines=36> */
.L_x_72:
[----:B------:R-:W-:Y:S02]  /*18d0*/  IMAD.MOV.U32 R12, RZ, RZ, R19 ;  /* 0x000000ffff0c7224 */ /* 0x000fe400078e0013 */
[----:B------:R-:W-:Y:S02]  /*18e0*/  IMAD.MOV.U32 R19, RZ, RZ, 0x0 ;  /* 0x00000000ff137424 */ /* 0x000fe400078e00ff */
[----:B------:R-:W-:Y:S02]  /*18f0*/  IMAD.MOV.U32 R0, RZ, RZ, R4 ;  /* 0x000000ffff007224 */ /* 0x000fe400078e0004 */
[----:B------:R-:W-:Y:S05]  /*1900*/  RET.REL.NODEC R18 `(_Z19precompute_twiddlesPN4cuda3std3__47complexIdEEj) ;  /* 0xffffffe412bc7950 */ /* 0x000fea0003c3ffff */
.L_x_79:
        /* <DEDUP_REMOVED lines=15> */
.L_x_84:


//--------------------- .nv.global.init           --------------------------
	.section	.nv.global.init,"aw",@progbits
	.align	16
.nv.global.init:
	.type		__cudart_sin_cos_coeffs,@object
	.size		__cudart_sin_cos_coeffs,(__cudart_i2opi_d - __cudart_sin_cos_coeffs)
__cudart_sin_cos_coeffs:
        /*0000*/ 	.byte	0x46, 0xd2, 0xb0, 0x2c, 0xf1, 0xe5, 0x5a, 0xbe, 0x92, 0xe3, 0xac, 0x69, 0xe3, 0x1d, 0xc7, 0x3e
        /*0010*/ 	.byte	0xa1, 0x62, 0xdb, 0x19, 0xa0, 0x01, 0x2a, 0xbf, 0x18, 0x08, 0x11, 0x11, 0x11, 0x11, 0x81, 0x3f
        /*0020*/ 	.byte	0x54, 0x55, 0x55, 0x55, 0x55, 0x55, 0xc5, 0xbf, 0x00, 0x00, 0x00, 0x00, 0x00, 0x00, 0x00, 0x00
        /*0030*/ 	.byte	0x00, 0x00, 0x00, 0x00, 0x00, 0x00, 0x00, 0x00, 0x64, 0x81, 0xfd, 0x20, 0x83, 0xff, 0xa8, 0xbd
        /*0040*/ 	.byte	0x28, 0x85, 0xef, 0xc1, 0xa7, 0xee, 0x21, 0x3e, 0xd9, 0xe6, 0x06, 0x8e, 0x4f, 0x7e, 0x92, 0xbe
        /*0050*/ 	.byte	0xe9, 0xbc, 0xdd, 0x19, 0xa0, 0x01, 0xfa, 0x3e, 0x47, 0x5d, 0xc1, 0x16, 0x6c, 0xc1, 0x56, 0xbf
        /*0060*/ 	.byte	0x51, 0x55, 0x55, 0x55, 0x55, 0x55, 0xa5, 0x3f, 0x00, 0x00, 0x00, 0x00, 0x00, 0x00, 0xe0, 0xbf
        /*0070*/ 	.byte	0x00, 0x00, 0x00, 0x00, 0x00, 0x00, 0xf0, 0x3f, 0x00, 0x00, 0x00, 0x00, 0x00, 0x00, 0x00, 0x00
	.type		__cudart_i2opi_d,@object
	.size		__cudart_i2opi_d,(.L_2 - __cudart_i2opi_d)
__cudart_i2opi_d:
        /* <DEDUP_REMOVED lines=9> */
.L_2:


//--------------------- .nv.shared._Z16butterfly_kernelPN4cuda3std3__47complexIdEES4_jj --------------------------
	.section	.nv.shared._Z16butterfly_kernelPN4cuda3std3__47complexIdEES4_jj,"aw",@nobits
	.sectionflags	@""
	.align	16
	.zero		1024


//--------------------- .nv.shared.reserved.0     --------------------------
	.section	.nv.shared.reserved.0,"aw",@nobits
	.weak		__nv_reservedSMEM_offset_0_alias
	.size		__nv_reservedSMEM_offset_0_alias, 0, 64
	.other		__nv_reservedSMEM_offset_0_alias,@"STO_CUDA_RESERVED_SHARED STV_DEFAULT"
__nv_reservedSMEM_offset_0_alias:
	.zero		0
	.zero		64


//--------------------- .nv.global                --------------------------
	.section	.nv.global,"aw",@nobits
.nv.global:
	.type		_ZN34_INTERNAL_4c08ec7c_4_k_cu_bb7f21284cuda3std6ranges3__45__cpo4swapE,@object
	.size		_ZN34_INTERNAL_4c08ec7c_4_k_cu_bb7f21284cuda3std6ranges3__45__cpo4swapE,(_ZN34_INTERNAL_4c08ec7c_4_k_cu_bb7f21284cuda3std6ranges3__45__cpo9iter_moveE - _ZN34_INTERNAL_4c08ec7c_4_k_cu_bb7f21284cuda3std6ranges3__45__cpo4swapE)
_ZN34_INTERNAL_4c08ec7c_4_k_cu_bb7f21284cuda3std6ranges3__45__cpo4swapE:
	.zero		1
	.type		_ZN34_INTERNAL_4c08ec7c_4_k_cu_bb7f21284cuda3std6ranges3__45__cpo9iter_moveE,@object
	.size		_ZN34_INTERNAL_4c08ec7c_4_k_cu_bb7f21284cuda3std6ranges3__45__cpo9iter_moveE,(.L_1 - _ZN34_INTERNAL_4c08ec7c_4_k_cu_bb7f21284cuda3std6ranges3__45__cpo9iter_moveE)
_ZN34_INTERNAL_4c08ec7c_4_k_cu_bb7f21284cuda3std6ranges3__45__cpo9iter_moveE:
	.zero		1
.L_1:


//--------------------- .nv.shared._Z31bit_reversal_permutation_kernelPN4cuda3std3__47complexIdEES4_jj --------------------------
	.section	.nv.shared._Z31bit_reversal_permutation_kernelPN4cuda3std3__47complexIdEES4_jj,"aw",@nobits
	.sectionflags	@""
	.align	16
	.zero		1024


//--------------------- .nv.shared._Z10dft_kernelPN4cuda3std3__47complexIdEES4_S4_j --------------------------
	.section	.nv.shared._Z10dft_kernelPN4cuda3std3__47complexIdEES4_S4_j,"aw",@nobits
	.sectionflags	@""
	.align	16
	.zero		1024


//--------------------- .nv.shared._Z16naive_dft_kernelPN4cuda3std3__47complexIdEES4_S4_j --------------------------
	.section	.nv.shared._Z16naive_dft_kernelPN4cuda3std3__47complexIdEES4_S4_j,"aw",@nobits
	.sectionflags	@""
	.align	16
	.zero		1024


//--------------------- .nv.shared._Z27precompute_inverse_twiddlesPN4cuda3std3__47complexIdEEj --------------------------
	.section	.nv.shared._Z27precompute_inverse_twiddlesPN4cuda3std3__47complexIdEEj,"aw",@nobits
	.sectionflags	@""
	.align	16
	.zero		1024


//--------------------- .nv.shared._Z19precompute_twiddlesPN4cuda3std3__47complexIdEEj --------------------------
	.section	.nv.shared._Z19precompute_twiddlesPN4cuda3std3__47complexIdEEj,"aw",@nobits
	.sectionflags	@""
	.align	16
	.zero		1024


//--------------------- .nv.constant0._Z16butterfly_kernelPN4cuda3std3__47complexIdEES4_jj --------------------------
	.section	.nv.constant0._Z16butterfly_kernelPN4cuda3std3__47complexIdEES4_jj,"a",@progbits
	.sectionflags	@""
	.align	4
.nv.constant0._Z16butterfly_kernelPN4cuda3std3__47complexIdEES4_jj:
	.zero		920


//--------------------- .nv.constant0._Z31bit_reversal_permutation_kernelPN4cuda3std3__47complexIdEES4_jj --------------------------
	.section	.nv.constant0._Z31bit_reversal_permutation_kernelPN4cuda3std3__47complexIdEES4_jj,"a",@progbits
	.sectionflags	@""
	.align	4
.nv.constant0._Z31bit_reversal_permutation_kernelPN4cuda3std3__47complexIdEES4_jj:
	.zero		920


//--------------------- .nv.constant0._Z10dft_kernelPN4cuda3std3__47complexIdEES4_S4_j --------------------------
	.section	.nv.constant0._Z10dft_kernelPN4cuda3std3__47complexIdEES4_S4_j,"a",@progbits
	.sectionflags	@""
	.align	4
.nv.constant0._Z10dft_kernelPN4cuda3std3__47complexIdEES4_S4_j:
	.zero		924


//--------------------- .nv.constant0._Z16naive_dft_kernelPN4cuda3std3__47complexIdEES4_S4_j --------------------------
	.section	.nv.constant0._Z16naive_dft_kernelPN4cuda3std3__47complexIdEES4_S4_j,"a",@progbits
	.sectionflags	@""
	.align	4
.nv.constant0._Z16naive_dft_kernelPN4cuda3std3__47complexIdEES4_S4_j:
	.zero		924


//--------------------- .nv.constant0._Z27precompute_inverse_twiddlesPN4cuda3std3__47complexIdEEj --------------------------
	.section	.nv.constant0._Z27precompute_inverse_twiddlesPN4cuda3std3__47complexIdEEj,"a",@progbits
	.sectionflags	@""
	.align	4
.nv.constant0._Z27precompute_inverse_twiddlesPN4cuda3std3__47complexIdEEj:
	.zero		908


//--------------------- .nv.constant0._Z19precompute_twiddlesPN4cuda3std3__47complexIdEEj --------------------------
	.section	.nv.constant0._Z19precompute_twiddlesPN4cuda3std3__47complexIdEEj,"a",@progbits
	.sectionflags	@""
	.align	4
.nv.constant0._Z19precompute_twiddlesPN4cuda3std3__47complexIdEEj:
	.zero		908


//--------------------- SYMBOLS --------------------------

	.type		.nv.reservedSmem.offset0,@object
	.size		.nv.reservedSmem.offset0,0x4
	.type		.nv.reservedSmem.cap,@object
	.size		.nv.reservedSmem.cap,0x4
